	.target	sm_90a

	.elftype	@"ET_EXEC"


//--------------------- .note.nv.tkinfo           --------------------------
	.section	.note.nv.tkinfo,"",@"SHT_NOTE"
	.sectionflags	@"SHF_NOTE_NV_TKINFO"
	.tkinfo
        /*0018*/ 	.word	0x00000002
        /*0030*/ 	.string	""
        /*0030*/ 	.string	"ptxas"
        /*0030*/ 	.string	"Cuda compilation tools, release 13.0, V13.0.88"
        /*0030*/ 	.string	"Build cuda_13.0.r13.0/compiler.36424714_0"
        /*0030*/ 	.string	"-v  -suppress-debug-info  -lineinfo  -arch sm_90a "



//--------------------- .note.nv.cuinfo           --------------------------
	.section	.note.nv.cuinfo,"",@"SHT_NOTE"
	.sectionflags	@"SHF_NOTE_NV_CUINFO"
        /*0018*/ 	.short	0x0002
        /*001a*/ 	.short	0x005a
        /*001c*/ 	.short	0x0082
	.zero		2


//--------------------- .nv.info                  --------------------------
	.section	.nv.info,"",@"SHT_CUDA_INFO"
	.align	4


	//----- nvinfo : EIATTR_REGCOUNT
	.align		4
        /*0000*/ 	.byte	0x04, 0x2f
        /*0002*/ 	.short	(.L_1 - .L_0)
	.align		4
.L_0:
        /*0004*/ 	.word	index@(matmul_kernel)
        /*0008*/ 	.word	0x000000fe


	//----- nvinfo : EIATTR_FRAME_SIZE
	.align		4
.L_1:
        /*000c*/ 	.byte	0x04, 0x11
        /*000e*/ 	.short	(.L_3 - .L_2)
	.align		4
.L_2:
        /*0010*/ 	.word	index@(matmul_kernel)
        /*0014*/ 	.word	0x00000000


	//----- nvinfo : EIATTR_MIN_STACK_SIZE
	.align		4
.L_3:
        /*0018*/ 	.byte	0x04, 0x12
        /*001a*/ 	.short	(.L_5 - .L_4)
	.align		4
.L_4:
        /*001c*/ 	.word	index@(matmul_kernel)
        /*0020*/ 	.word	0x00000000
.L_5:


//--------------------- .nv.compat                --------------------------
	.section	.nv.compat,"",@"SHT_CUDA_COMPAT_INFO"
	.align	4
        /*0000*/ 	.byte	0x02, 0x09, 0x01, 0x00, 0x02, 0x02, 0x04, 0x00, 0x02, 0x05, 0x05, 0x00, 0x03, 0x07, 0x01, 0x01
        /*0010*/ 	.byte	0x02, 0x03, 0x00, 0x00, 0x02, 0x06, 0x01, 0x00, 0x04, 0x0b, 0x08, 0x00, 0x00, 0x00, 0x00, 0x00
        /*0020*/ 	.byte	0x00, 0x00, 0x00, 0x00


//--------------------- .nv.info.matmul_kernel    --------------------------
	.section	.nv.info.matmul_kernel,"",@"SHT_CUDA_INFO"
	.sectionflags	@""
	.align	4


	//----- nvinfo : EIATTR_CUDA_API_VERSION
	.align		4
        /*0000*/ 	.byte	0x04, 0x37
        /*0002*/ 	.short	(.L_7 - .L_6)
.L_6:
        /*0004*/ 	.word	0x00000082


	//----- nvinfo : EIATTR_KPARAM_INFO
	.align		4
.L_7:
        /*0008*/ 	.byte	0x04, 0x17
        /*000a*/ 	.short	(.L_9 - .L_8)
.L_8:
        /*000c*/ 	.word	0x00000000
        /*0010*/ 	.short	0x000d
        /*0012*/ 	.short	0x0048
        /*0014*/ 	.byte	0x00, 0xf4, 0x21, 0x00


	//----- nvinfo : EIATTR_KPARAM_INFO
	.align		4
.L_9:
        /*0018*/ 	.byte	0x04, 0x17
        /*001a*/ 	.short	(.L_11 - .L_10)
.L_10:
        /*001c*/ 	.word	0x00000000
        /*0020*/ 	.short	0x000c
        /*0022*/ 	.short	0x0040
        /*0024*/ 	.byte	0x00, 0xf4, 0x21, 0x00


	//----- nvinfo : EIATTR_KPARAM_INFO
	.align		4
.L_11:
        /*0028*/ 	.byte	0x04, 0x17
        /*002a*/ 	.short	(.L_13 - .L_12)
.L_12:
        /*002c*/ 	.word	0x00000000
        /*0030*/ 	.short	0x000b
        /*0032*/ 	.short	0x0038
        /*0034*/ 	.byte	0x00, 0xf0, 0x11, 0x00


	//----- nvinfo : EIATTR_KPARAM_INFO
	.align		4
.L_13:
        /*0038*/ 	.byte	0x04, 0x17
        /*003a*/ 	.short	(.L_15 - .L_14)
.L_14:
        /*003c*/ 	.word	0x00000000
        /*0040*/ 	.short	0x000a
        /*0042*/ 	.short	0x0034
        /*0044*/ 	.byte	0x00, 0xf0, 0x11, 0x00


	//----- nvinfo : EIATTR_KPARAM_INFO
	.align		4
.L_15:
        /*0048*/ 	.byte	0x04, 0x17
        /*004a*/ 	.short	(.L_17 - .L_16)
.L_16:
        /*004c*/ 	.word	0x00000000
        /*0050*/ 	.short	0x0009
        /*0052*/ 	.short	0x0030
        /*0054*/ 	.byte	0x00, 0xf0, 0x11, 0x00


	//----- nvinfo : EIATTR_KPARAM_INFO
	.align		4
.L_17:
        /*0058*/ 	.byte	0x04, 0x17
        /*005a*/ 	.short	(.L_19 - .L_18)
.L_18:
        /*005c*/ 	.word	0x00000000
        /*0060*/ 	.short	0x0008
        /*0062*/ 	.short	0x002c
        /*0064*/ 	.byte	0x00, 0xf0, 0x11, 0x00


	//----- nvinfo : EIATTR_KPARAM_INFO
	.align		4
.L_19:
        /*0068*/ 	.byte	0x04, 0x17
        /*006a*/ 	.short	(.L_21 - .L_20)
.L_20:
        /*006c*/ 	.word	0x00000000
        /*0070*/ 	.short	0x0007
        /*0072*/ 	.short	0x0028
        /*0074*/ 	.byte	0x00, 0xf0, 0x11, 0x00


	//----- nvinfo : EIATTR_KPARAM_INFO
	.align		4
.L_21:
        /*0078*/ 	.byte	0x04, 0x17
        /*007a*/ 	.short	(.L_23 - .L_22)
.L_22:
        /*007c*/ 	.word	0x00000000
        /*0080*/ 	.short	0x0006
        /*0082*/ 	.short	0x0024
        /*0084*/ 	.byte	0x00, 0xf0, 0x11, 0x00


	//----- nvinfo : EIATTR_KPARAM_INFO
	.align		4
.L_23:
        /*0088*/ 	.byte	0x04, 0x17
        /*008a*/ 	.short	(.L_25 - .L_24)
.L_24:
        /*008c*/ 	.word	0x00000000
        /*0090*/ 	.short	0x0005
        /*0092*/ 	.short	0x0020
        /*0094*/ 	.byte	0x00, 0xf0, 0x11, 0x00


	//----- nvinfo : EIATTR_KPARAM_INFO
	.align		4
.L_25:
        /*0098*/ 	.byte	0x04, 0x17
        /*009a*/ 	.short	(.L_27 - .L_26)
.L_26:
        /*009c*/ 	.word	0x00000000
        /*00a0*/ 	.short	0x0004
        /*00a2*/ 	.short	0x001c
        /*00a4*/ 	.byte	0x00, 0xf0, 0x11, 0x00


	//----- nvinfo : EIATTR_KPARAM_INFO
	.align		4
.L_27:
        /*00a8*/ 	.byte	0x04, 0x17
        /*00aa*/ 	.short	(.L_29 - .L_28)
.L_28:
        /*00ac*/ 	.word	0x00000000
        /*00b0*/ 	.short	0x0003
        /*00b2*/ 	.short	0x0018
        /*00b4*/ 	.byte	0x00, 0xf0, 0x11, 0x00


	//----- nvinfo : EIATTR_KPARAM_INFO
	.align		4
.L_29:
        /*00b8*/ 	.byte	0x04, 0x17
        /*00ba*/ 	.short	(.L_31 - .L_30)
.L_30:
        /*00bc*/ 	.word	0x00000000
        /*00c0*/ 	.short	0x0002
        /*00c2*/ 	.short	0x0010
        /*00c4*/ 	.byte	0x00, 0xf4, 0x21, 0x00


	//----- nvinfo : EIATTR_KPARAM_INFO
	.align		4
.L_31:
        /*00c8*/ 	.byte	0x04, 0x17
        /*00ca*/ 	.short	(.L_33 - .L_32)
.L_32:
        /*00cc*/ 	.word	0x00000000
        /*00d0*/ 	.short	0x0001
        /*00d2*/ 	.short	0x0008
        /*00d4*/ 	.byte	0x00, 0xf4, 0x21, 0x00


	//----- nvinfo : EIATTR_KPARAM_INFO
	.align		4
.L_33:
        /*00d8*/ 	.byte	0x04, 0x17
        /*00da*/ 	.short	(.L_35 - .L_34)
.L_34:
        /*00dc*/ 	.word	0x00000000
        /*00e0*/ 	.short	0x0000
        /*00e2*/ 	.short	0x0000
        /*00e4*/ 	.byte	0x00, 0xf4, 0x21, 0x00


	//----- nvinfo : EIATTR_SPARSE_MMA_MASK
	.align		4
.L_35:
        /*00e8*/ 	.byte	0x03, 0x50
        /*00ea*/ 	.short	0x0000


	//----- nvinfo : EIATTR_MAXREG_COUNT
	.align		4
        /*00ec*/ 	.byte	0x03, 0x1b
        /*00ee*/ 	.short	0x00ff


	//----- nvinfo : EIATTR_NUM_BARRIERS
	.align		4
        /*00f0*/ 	.byte	0x02, 0x4c
        /*00f2*/ 	.byte	0x01
	.zero		1


	//----- nvinfo : EIATTR_MERCURY_ISA_VERSION
	.align		4
        /*00f4*/ 	.byte	0x03, 0x5f
        /*00f6*/ 	.short	0x0101


	//----- nvinfo : EIATTR_EXIT_INSTR_OFFSETS
	.align		4
        /*00f8*/ 	.byte	0x04, 0x1c
        /*00fa*/ 	.short	(.L_37 - .L_36)


	//   ....[0]....
.L_36:
        /*00fc*/ 	.word	0x00007ee0


	//   ....[1]....
        /*0100*/ 	.word	0x00007f00


	//----- nvinfo : EIATTR_REQNTID
	.align		4
.L_37:
        /*0104*/ 	.byte	0x04, 0x10
        /*0106*/ 	.short	(.L_39 - .L_38)
.L_38:
        /*0108*/ 	.word	0x00000080
        /*010c*/ 	.word	0x00000001
        /*0110*/ 	.word	0x00000001


	//----- nvinfo : EIATTR_CBANK_PARAM_SIZE
	.align		4
.L_39:
        /*0114*/ 	.byte	0x03, 0x19
        /*0116*/ 	.short	0x0050


	//----- nvinfo : EIATTR_PARAM_CBANK
	.align		4
        /*0118*/ 	.byte	0x04, 0x0a
        /*011a*/ 	.short	(.L_41 - .L_40)
	.align		4
.L_40:
        /*011c*/ 	.word	index@(.nv.constant0.matmul_kernel)
        /*0120*/ 	.short	0x0210
        /*0122*/ 	.short	0x0050


	//----- nvinfo : EIATTR_SW_WAR
	.align		4
.L_41:
        /*0124*/ 	.byte	0x04, 0x36
        /*0126*/ 	.short	(.L_43 - .L_42)
.L_42:
        /*0128*/ 	.word	0x00000008
.L_43:


//--------------------- .nv.callgraph             --------------------------
	.section	.nv.callgraph,"",@"SHT_CUDA_CALLGRAPH"
	.align	4
	.sectionentsize	8
	.align		4
        /*0000*/ 	.word	0x00000000
	.align		4
        /*0004*/ 	.word	0xffffffff
	.align		4
        /*0008*/ 	.word	0x00000000
	.align		4
        /*000c*/ 	.word	0xfffffffe
	.align		4
        /*0010*/ 	.word	0x00000000
	.align		4
        /*0014*/ 	.word	0xfffffffd
	.align		4
        /*0018*/ 	.word	0x00000000
	.align		4
        /*001c*/ 	.word	0xfffffffc


//--------------------- .text.matmul_kernel       --------------------------
	.section	.text.matmul_kernel,"ax",@progbits
	.align	128
        .global         matmul_kernel
        .type           matmul_kernel,@function
        .size           matmul_kernel,(.L_x_4 - matmul_kernel)
        .other          matmul_kernel,@"STO_CUDA_ENTRY STV_DEFAULT"
matmul_kernel:
.text.matmul_kernel:
[----:B------:R-:W-:Y:S08]  /*0000*/  LDC R1, c[0x0][0x28] ;  /* 0x00000a00ff017b82 */ /* 0x000ff00000000800 */
[----:B------:R-:W0:Y:S01]  /*0010*/  LDC.64 R12, c[0x0][0x228] ;  /* 0x00008a00ff0c7b82 */ /* 0x000e220000000a00 */
[----:B------:R-:W1:Y:S01]  /*0020*/  S2R R5, SR_CTAID.X ;  /* 0x0000000000057919 */ /* 0x000e620000002500 */
[----:B------:R-:W-:Y:S01]  /*0030*/  ULDC UR5, c[0x0][0x230] ;  /* 0x00008c0000057ab9 */ /* 0x000fe20000000800 */
[----:B------:R-:W-:Y:S01]  /*0040*/  UMOV UR4, 0x400 ;  /* 0x0000040000047882 */ /* 0x000fe20000000000 */
[----:B------:R-:W-:Y:S01]  /*0050*/  IMAD.U32 R18, RZ, RZ, UR5 ;  /* 0x00000005ff127e24 */ /* 0x000fe2000f8e00ff */
[----:B------:R-:W-:-:S03]  /*0060*/  ULDC.64 UR14, c[0x0][0x208] ;  /* 0x00008200000e7ab9 */ /* 0x000fc60000000a00 */
[----:B------:R-:W2:Y:S08]  /*0070*/  LDC R20, c[0x0][0x230] ;  /* 0x00008c00ff147b82 */ /* 0x000eb00000000800 */
[----:B------:R-:W3:Y:S01]  /*0080*/  S2UR UR12, SR_CgaCtaId ;  /* 0x00000000000c79c3 */ /* 0x000ee20000008800 */
[----:B0-----:R-:W-:-:S05]  /*0090*/  VIADD R0, R13, 0x3f ;  /* 0x0000003f0d007836 */ /* 0x001fca0000000000 */
[----:B------:R-:W-:Y:S01]  /*00a0*/  SHF.R.S32.HI R3, RZ, 0x1f, R0 ;  /* 0x0000001fff037819 */ /* 0x000fe20000011400 */
[----:B--2---:R-:W-:-:S03]  /*00b0*/  VIADD R20, R20, 0x3f ;  /* 0x0000003f14147836 */ /* 0x004fc60000000000 */
[----:B------:R-:W-:Y:S02]  /*00c0*/  LEA.HI R3, R3, R0, RZ, 0x6 ;  /* 0x0000000003037211 */ /* 0x000fe400078f30ff */
[----:B-1----:R-:W-:Y:S02]  /*00d0*/  IABS R8, R5 ;  /* 0x0000000500087213 */ /* 0x002fe40000000000 */
[----:B------:R-:W-:Y:S01]  /*00e0*/  SHF.R.S32.HI R3, RZ, 0x6, R3 ;  /* 0x00000006ff037819 */ /* 0x000fe20000011403 */
[----:B---3--:R-:W-:-:S04]  /*00f0*/  ULEA UR12, UR12, UR4, 0x18 ;  /* 0x000000040c0c7291 */ /* 0x008fc8000f8ec03f */
[----:B------:R-:W-:-:S05]  /*0100*/  IMAD.SHL.U32 R4, R3, 0x4, RZ ;  /* 0x0000000403047824 */ /* 0x000fca00078e00ff */
[-C--:B------:R-:W-:Y:S02]  /*0110*/  IABS R7, R4.reuse ;  /* 0x0000000400077213 */ /* 0x080fe40000000000 */
[----:B------:R-:W-:Y:S02]  /*0120*/  IABS R10, R4 ;  /* 0x00000004000a7213 */ /* 0x000fe40000000000 */
[----:B------:R-:W0:Y:S08]  /*0130*/  I2F.RP R0, R7 ;  /* 0x0000000700007306 */ /* 0x000e300000209400 */
[----:B0-----:R-:W0:Y:S02]  /*0140*/  MUFU.RCP R0, R0 ;  /* 0x0000000000007308 */ /* 0x001e240000001000 */
[----:B0-----:R-:W-:-:S02]  /*0150*/  VIADD R2, R0, 0xffffffe ;  /* 0x0ffffffe00027836 */ /* 0x001fc40000000000 */
[----:B------:R-:W-:-:S04]  /*0160*/  IMAD.MOV R0, RZ, RZ, -R10 ;  /* 0x000000ffff007224 */ /* 0x000fc800078e0a0a */
[----:B------:R0:W1:Y:S02]  /*0170*/  F2I.FTZ.U32.TRUNC.NTZ R3, R2 ;  /* 0x0000000200037305 */ /* 0x000064000021f000 */
[----:B0-----:R-:W-:Y:S02]  /*0180*/  IMAD.MOV.U32 R2, RZ, RZ, RZ ;  /* 0x000000ffff027224 */ /* 0x001fe400078e00ff */
[----:B-1----:R-:W-:-:S04]  /*0190*/  IMAD.MOV R6, RZ, RZ, -R3 ;  /* 0x000000ffff067224 */ /* 0x002fc800078e0a03 */
[----:B------:R-:W-:Y:S02]  /*01a0*/  IMAD R9, R6, R7, RZ ;  /* 0x0000000706097224 */ /* 0x000fe400078e02ff */
[----:B------:R-:W-:Y:S02]  /*01b0*/  IMAD.MOV.U32 R6, RZ, RZ, R8 ;  /* 0x000000ffff067224 */ /* 0x000fe400078e0008 */
[----:B------:R-:W-:-:S06]  /*01c0*/  IMAD.HI.U32 R3, R3, R9, R2 ;  /* 0x0000000903037227 */ /* 0x000fcc00078e0002 */
[----:B------:R-:W-:-:S04]  /*01d0*/  IMAD.HI.U32 R3, R3, R6, RZ ;  /* 0x0000000603037227 */ /* 0x000fc800078e00ff */
[----:B------:R-:W-:-:S05]  /*01e0*/  IMAD R0, R3, R0, R6 ;  /* 0x0000000003007224 */ /* 0x000fca00078e0206 */
[----:B------:R-:W-:-:S13]  /*01f0*/  ISETP.GT.U32.AND P1, PT, R7, R0, PT ;  /* 0x000000000700720c */ /* 0x000fda0003f24070 */
[----:B------:R-:W-:Y:S02]  /*0200*/  @!P1 IMAD.IADD R0, R0, 0x1, -R7 ;  /* 0x0000000100009824 */ /* 0x000fe400078e0a07 */
[----:B------:R-:W-:Y:S01]  /*0210*/  @!P1 VIADD R3, R3, 0x1 ;  /* 0x0000000103039836 */ /* 0x000fe20000000000 */
[----:B------:R-:W-:Y:S02]  /*0220*/  ISETP.NE.AND P1, PT, R4, RZ, PT ;  /* 0x000000ff0400720c */ /* 0x000fe40003f25270 */
[----:B------:R-:W-:Y:S02]  /*0230*/  ISETP.GE.U32.AND P0, PT, R0, R7, PT ;  /* 0x000000070000720c */ /* 0x000fe40003f06070 */
[----:B------:R-:W-:-:S04]  /*0240*/  LOP3.LUT R0, R5, R4, RZ, 0x3c, !PT ;  /* 0x0000000405007212 */ /* 0x000fc800078e3cff */
[----:B------:R-:W-:Y:S01]  /*0250*/  ISETP.GE.AND P2, PT, R0, RZ, PT ;  /* 0x000000ff0000720c */ /* 0x000fe20003f46270 */
[----:B------:R-:W-:-:S06]  /*0260*/  VIADD R0, R12, 0x7f ;  /* 0x0000007f0c007836 */ /* 0x000fcc0000000000 */
[----:B------:R-:W-:-:S04]  /*0270*/  @P0 VIADD R3, R3, 0x1 ;  /* 0x0000000103030836 */ /* 0x000fc80000000000 */
[----:B------:R-:W-:Y:S01]  /*0280*/  IMAD.MOV.U32 R2, RZ, RZ, R3 ;  /* 0x000000ffff027224 */ /* 0x000fe200078e0003 */
[----:B------:R-:W-:-:S03]  /*0290*/  SHF.R.S32.HI R3, RZ, 0x1f, R0 ;  /* 0x0000001fff037819 */ /* 0x000fc60000011400 */
[----:B------:R-:W-:Y:S01]  /*02a0*/  @!P2 IMAD.MOV R2, RZ, RZ, -R2 ;  /* 0x000000ffff02a224 */ /* 0x000fe200078e0a02 */
[----:B------:R-:W-:Y:S02]  /*02b0*/  @!P1 LOP3.LUT R2, RZ, R4, RZ, 0x33, !PT ;  /* 0x00000004ff029212 */ /* 0x000fe400078e33ff */
[----:B------:R-:W-:-:S03]  /*02c0*/  LEA.HI R3, R3, R0, RZ, 0x7 ;  /* 0x0000000003037211 */ /* 0x000fc600078f38ff */
[----:B------:R-:W-:Y:S02]  /*02d0*/  IMAD.SHL.U32 R6, R2, 0x4, RZ ;  /* 0x0000000402067824 */ /* 0x000fe400078e00ff */
[----:B------:R-:W-:-:S03]  /*02e0*/  IMAD.MOV R2, RZ, RZ, -R2 ;  /* 0x000000ffff027224 */ /* 0x000fc600078e0a02 */
[----:B------:R-:W-:Y:S01]  /*02f0*/  LEA.HI.SX32 R3, R3, -R6, 0x19 ;  /* 0x8000000603037211 */ /* 0x000fe200078fcaff */
[----:B------:R-:W-:-:S03]  /*0300*/  IMAD R4, R4, R2, R5 ;  /* 0x0000000204047224 */ /* 0x000fc600078e0205 */
[----:B------:R-:W-:Y:S02]  /*0310*/  VIMNMX R11, R3, 0x4, PT ;  /* 0x00000004030b7848 */ /* 0x000fe40003fe0100 */
[----:B------:R-:W-:Y:S02]  /*0320*/  IABS R9, R4 ;  /* 0x0000000400097213 */ /* 0x000fe40000000000 */
[----:B------:R-:W-:-:S04]  /*0330*/  IABS R7, R11 ;  /* 0x0000000b00077213 */ /* 0x000fc80000000000 */
[----:B------:R-:W0:Y:S08]  /*0340*/  I2F.RP R0, R7 ;  /* 0x0000000700007306 */ /* 0x000e300000209400 */
[----:B0-----:R-:W0:Y:S02]  /*0350*/  MUFU.RCP R0, R0 ;  /* 0x0000000000007308 */ /* 0x001e240000001000 */
[----:B0-----:R-:W-:-:S06]  /*0360*/  VIADD R3, R0, 0xffffffe ;  /* 0x0ffffffe00037836 */ /* 0x001fcc0000000000 */
[----:B------:R-:W0:Y:S02]  /*0370*/  F2I.FTZ.U32.TRUNC.NTZ R3, R3 ;  /* 0x0000000300037305 */ /* 0x000e24000021f000 */
[----:B0-----:R-:W-:-:S04]  /*0380*/  IMAD.MOV R8, RZ, RZ, -R3 ;  /* 0x000000ffff087224 */ /* 0x001fc800078e0a03 */
[----:B------:R-:W-:Y:S01]  /*0390*/  IMAD.MOV.U32 R2, RZ, RZ, R8 ;  /* 0x000000ffff027224 */ /* 0x000fe200078e0008 */
[----:B------:R-:W-:-:S03]  /*03a0*/  IABS R8, R11 ;  /* 0x0000000b00087213 */ /* 0x000fc60000000000 */
[----:B------:R-:W-:Y:S02]  /*03b0*/  IMAD R5, R2, R7, RZ ;  /* 0x0000000702057224 */ /* 0x000fe400078e02ff */
[----:B------:R-:W-:Y:S02]  /*03c0*/  IMAD.MOV.U32 R2, RZ, RZ, RZ ;  /* 0x000000ffff027224 */ /* 0x000fe400078e00ff */
[----:B------:R-:W-:Y:S02]  /*03d0*/  IMAD.MOV R0, RZ, RZ, -R8 ;  /* 0x000000ffff007224 */ /* 0x000fe400078e0a08 */
        /* <DEDUP_REMOVED lines=9> */
[----:B------:R-:W-:Y:S02]  /*0470*/  ISETP.GE.AND P2, PT, R0, RZ, PT ;  /* 0x000000ff0000720c */ /* 0x000fe40003f46270 */
[----:B------:R-:W0:Y:S05]  /*0480*/  S2R R0, SR_TID.X ;  /* 0x0000000000007919 */ /* 0x000e2a0000002100 */
[----:B------:R-:W-:Y:S01]  /*0490*/  @P0 VIADD R2, R2, 0x1 ;  /* 0x0000000102020836 */ /* 0x000fe20000000000 */
[----:B------:R-:W-:-:S03]  /*04a0*/  ISETP.GT.AND P0, PT, R20, 0x3f, PT ;  /* 0x0000003f1400780c */ /* 0x000fc60003f04270 */
[----:B------:R-:W-:-:S04]  /*04b0*/  IMAD.MOV.U32 R5, RZ, RZ, R2 ;  /* 0x000000ffff057224 */ /* 0x000fc800078e0002 */
[----:B------:R-:W-:Y:S01]  /*04c0*/  @!P2 IMAD.MOV R5, RZ, RZ, -R5 ;  /* 0x000000ffff05a224 */ /* 0x000fe200078e0a05 */
[----:B------:R-:W-:-:S05]  /*04d0*/  @!P1 LOP3.LUT R5, RZ, R11, RZ, 0x33, !PT ;  /* 0x0000000bff059212 */ /* 0x000fca00078e33ff */
[----:B------:R-:W-:Y:S02]  /*04e0*/  IMAD.MOV R2, RZ, RZ, -R5 ;  /* 0x000000ffff027224 */ /* 0x000fe400078e0a05 */
[----:B------:R-:W-:Y:S02]  /*04f0*/  IMAD.SHL.U32 R5, R5, 0x40, RZ ;  /* 0x0000004005057824 */ /* 0x000fe400078e00ff */
[----:B------:R-:W-:-:S04]  /*0500*/  IMAD R2, R11, R2, R4 ;  /* 0x000000020b027224 */ /* 0x000fc800078e0204 */
[----:B------:R-:W-:Y:S01]  /*0510*/  IMAD.IADD R3, R6, 0x1, R2 ;  /* 0x0000000106037824 */ /* 0x000fe200078e0202 */
[----:B0-----:R-:W-:-:S05]  /*0520*/  LOP3.LUT R2, R0, 0x7f, RZ, 0xc0, !PT ;  /* 0x0000007f00027812 */ /* 0x001fca00078ec0ff */
[----:B------:R-:W-:Y:S01]  /*0530*/  IMAD R4, R3, 0x80, R2 ;  /* 0x0000008003047824 */ /* 0x000fe200078e0202 */
[----:B------:R-:W-:Y:S06]  /*0540*/  @P0 BRA `(.L_x_0) ;  /* 0x0000000000880947 */ /* 0x000fec0003800000 */
[----:B------:R-:W-:Y:S01]  /*0550*/  IMAD.SHL.U32 R6, R0, 0x8, RZ ;  /* 0x0000000800067824 */ /* 0x000fe200078e00ff */
[----:B------:R-:W-:Y:S02]  /*0560*/  CS2R R56, SRZ ;  /* 0x0000000000387805 */ /* 0x000fe4000001ff00 */
[----:B------:R-:W-:Y:S02]  /*0570*/  CS2R R58, SRZ ;  /* 0x00000000003a7805 */ /* 0x000fe4000001ff00 */
[----:B------:R-:W-:Y:S02]  /*0580*/  CS2R R60, SRZ ;  /* 0x00000000003c7805 */ /* 0x000fe4000001ff00 */
[----:B------:R-:W-:Y:S02]  /*0590*/  CS2R R62, SRZ ;  /* 0x00000000003e7805 */ /* 0x000fe4000001ff00 */
[----:B------:R-:W-:Y:S02]  /*05a0*/  CS2R R64, SRZ ;  /* 0x0000000000407805 */ /* 0x000fe4000001ff00 */
[----:B------:R-:W-:-:S02]  /*05b0*/  CS2R R66, SRZ ;  /* 0x0000000000427805 */ /* 0x000fc4000001ff00 */
        /* <DEDUP_REMOVED lines=25> */
[----:B------:R-:W-:Y:S01]  /*0750*/  CS2R R54, SRZ ;  /* 0x0000000000367805 */ /* 0x000fe2000001ff00 */
[----:B------:R-:W-:Y:S06]  /*0760*/  BRA `(.L_x_1) ;  /* 0x0000005400a47947 */ /* 0x000fec0003800000 */
.L_x_0:
[----:B------:R-:W-:Y:S01]  /*0770*/  IABS R15, R12 ;  /* 0x0000000c000f7213 */ /* 0x000fe20000000000 */
[----:B------:R-:W-:Y:S01]  /*0780*/  ULDC UR4, c[0x0][0x234] ;  /* 0x00008d0000047ab9 */ /* 0x000fe20000000800 */
[----:B------:R-:W-:Y:S01]  /*0790*/  IABS R3, R13 ;  /* 0x0000000d00037213 */ /* 0x000fe20000000000 */
[----:B------:R-:W-:Y:S01]  /*07a0*/  ULDC.64 UR6, c[0x0][0x210] ;  /* 0x0000840000067ab9 */ /* 0x000fe20000000a00 */
[----:B------:R-:W0:Y:S01]  /*07b0*/  I2F.RP R10, R15 ;  /* 0x0000000f000a7306 */ /* 0x000e220000209400 */
[----:B------:R-:W-:Y:S01]  /*07c0*/  ISETP.GE.AND P6, PT, R4, RZ, PT ;  /* 0x000000ff0400720c */ /* 0x000fe20003fc6270 */
[----:B------:R-:W-:Y:S01]  /*07d0*/  ULDC.64 UR8, c[0x0][0x218] ;  /* 0x0000860000087ab9 */ /* 0x000fe20000000a00 */
[----:B------:R-:W-:Y:S01]  /*07e0*/  USHF.R.U32.HI UR13, URZ, 0x4, UR12 ;  /* 0x000000043f0d7899 */ /* 0x000fe2000801160c */
[----:B------:R-:W-:Y:S01]  /*07f0*/  CS2R R78, SRZ ;  /* 0x00000000004e7805 */ /* 0x000fe2000001ff00 */
[----:B------:R-:W-:Y:S01]  /*0800*/  UMOV UR5, URZ ;  /* 0x0000003f00057c82 */ /* 0x000fe20008000000 */
[----:B------:R-:W-:Y:S01]  /*0810*/  CS2R R80, SRZ ;  /* 0x0000000000507805 */ /* 0x000fe2000001ff00 */
[----:B------:R-:W-:Y:S01]  /*0820*/  USGXT.U32 UR13, UR13, 0xe ;  /* 0x0000000e0d0d789a */ /* 0x000fe20008000000 */
[----:B------:R-:W1:Y:S01]  /*0830*/  I2F.RP R11, R3 ;  /* 0x00000003000b7306 */ /* 0x000e620000209400 */
[----:B------:R-:W-:-:S02]  /*0840*/  CS2R R82, SRZ ;  /* 0x0000000000527805 */ /* 0x000fc4000001ff00 */
[----:B------:R-:W-:Y:S02]  /*0850*/  CS2R R84, SRZ ;  /* 0x0000000000547805 */ /* 0x000fe4000001ff00 */
[----:B------:R-:W-:Y:S01]  /*0860*/  CS2R R86, SRZ ;  /* 0x0000000000567805 */ /* 0x000fe2000001ff00 */
[----:B------:R-:W-:Y:S01]  /*0870*/  UMOV UR10, 0xfffffffe ;  /* 0xfffffffe000a7882 */ /* 0x000fe20000000000 */
[----:B------:R-:W-:Y:S01]  /*0880*/  UMOV UR11, 0x7fffffdf ;  /* 0x7fffffdf000b7882 */ /* 0x000fe20000000000 */
[----:B------:R-:W-:Y:S01]  /*0890*/  ULDC UR25, c[0x0][0x238] ;  /* 0x00008e0000197ab9 */ /* 0x000fe20000000800 */
[----:B0-----:R-:W0:Y:S08]  /*08a0*/  MUFU.RCP R10, R10 ;  /* 0x0000000a000a7308 */ /* 0x001e300000001000 */
[----:B-1----:R-:W1:Y:S01]  /*08b0*/  MUFU.RCP R11, R11 ;  /* 0x0000000b000b7308 */ /* 0x002e620000001000 */
[----:B0-----:R-:W-:Y:S01]  /*08c0*/  VIADD R6, R10, 0xffffffe ;  /* 0x0ffffffe0a067836 */ /* 0x001fe20000000000 */
[----:B------:R-:W-:-:S06]  /*08d0*/  IABS R10, R4 ;  /* 0x00000004000a7213 */ /* 0x000fcc0000000000 */
[----:B------:R0:W2:Y:S01]  /*08e0*/  F2I.FTZ.U32.TRUNC.NTZ R7, R6 ;  /* 0x0000000600077305 */ /* 0x0000a2000021f000 */
[----:B-1----:R-:W-:-:S07]  /*08f0*/  VIADD R8, R11, 0xffffffe ;  /* 0x0ffffffe0b087836 */ /* 0x002fce0000000000 */
[----:B------:R1:W3:Y:S01]  /*0900*/  F2I.FTZ.U32.TRUNC.NTZ R9, R8 ;  /* 0x0000000800097305 */ /* 0x0002e2000021f000 */
[----:B0-----:R-:W-:Y:S02]  /*0910*/  IMAD.MOV.U32 R6, RZ, RZ, RZ ;  /* 0x000000ffff067224 */ /* 0x001fe400078e00ff */
[----:B--2---:R-:W-:Y:S02]  /*0920*/  IMAD.MOV R14, RZ, RZ, -R7 ;  /* 0x000000ffff0e7224 */ /* 0x004fe400078e0a07 */
[----:B-1----:R-:W-:Y:S02]  /*0930*/  IMAD.MOV.U32 R8, RZ, RZ, RZ ;  /* 0x000000ffff087224 */ /* 0x002fe400078e00ff */
[----:B------:R-:W-:Y:S01]  /*0940*/  IMAD R17, R14, R15, RZ ;  /* 0x0000000f0e117224 */ /* 0x000fe200078e02ff */
[----:B------:R-:W-:-:S03]  /*0950*/  SHF.R.U32.HI R14, RZ, 0x6, R0 ;  /* 0x00000006ff0e7819 */ /* 0x000fc60000011600 */
[----:B------:R-:W-:Y:S01]  /*0960*/  IMAD.HI.U32 R7, R7, R17, R6 ;  /* 0x0000001107077227 */ /* 0x000fe200078e0006 */
[----:B------:R-:W-:-:S03]  /*0970*/  SGXT.U32 R6, R14, 0x1 ;  /* 0x000000010e06781a */ /* 0x000fc60000000000 */
[----:B---3--:R-:W-:Y:S01]  /*0980*/  IMAD.MOV R11, RZ, RZ, -R9 ;  /* 0x000000ffff0b7224 */ /* 0x008fe200078e0a09 */
[----:B------:R-:W-:Y:S01]  /*0990*/  LOP3.LUT R27, R5, R6, RZ, 0xfc, !PT ;  /* 0x00000006051b7212 */ /* 0x000fe200078efcff */
[----:B------:R-:W-:-:S03]  /*09a0*/  IMAD.HI.U32 R7, R7, R10, RZ ;  /* 0x0000000a07077227 */ /* 0x000fc600078e00ff */
[C---:B------:R-:W-:Y:S01]  /*09b0*/  LOP3.LUT R17, R27.reuse, 0x3c, RZ, 0xfc, !PT ;  /* 0x0000003c1b117812 */ /* 0x040fe200078efcff */
[----:B------:R-:W-:Y:S01]  /*09c0*/  IMAD.MOV.U32 R6, RZ, RZ, R11 ;  /* 0x000000ffff067224 */ /* 0x000fe200078e000b */
[----:B------:R-:W-:Y:S01]  /*09d0*/  LOP3.LUT R19, R27, 0x38, RZ, 0xfc, !PT ;  /* 0x000000381b137812 */ /* 0x000fe200078efcff */
[----:B------:R-:W-:Y:S01]  /*09e0*/  IMAD.MOV R7, RZ, RZ, -R7 ;  /* 0x000000ffff077224 */ /* 0x000fe200078e0a07 */
[----:B------:R-:W-:Y:S01]  /*09f0*/  IABS R14, R17 ;  /* 0x00000011000e7213 */ /* 0x000fe20000000000 */
[----:B------:R-:W-:Y:S01]  /*0a00*/  IMAD R11, R6, R3, RZ ;  /* 0x00000003060b7224 */ /* 0x000fe200078e02ff */
[----:B------:R-:W-:Y:S01]  /*0a10*/  IABS R16, R19 ;  /* 0x0000001300107213 */ /* 0x000fe20000000000 */
[----:B------:R-:W-:Y:S01]  /*0a20*/  IMAD R6, R15, R7, R10 ;  /* 0x000000070f067224 */ /* 0x000fe200078e020a */
[----:B------:R-:W-:Y:S01]  /*0a30*/  LOP3.LUT R21, R27, 0x36, RZ, 0xfc, !PT ;  /* 0x000000361b157812 */ /* 0x000fe200078efcff */
[----:B------:R-:W-:Y:S01]  /*0a40*/  IMAD.HI.U32 R8, R9, R11, R8 ;  /* 0x0000000b09087227 */ /* 0x000fe200078e0008 */
[----:B------:R-:W-:-:S02]  /*0a50*/  LOP3.LUT R11, R27, 0x3a, RZ, 0xfc, !PT ;  /* 0x0000003a1b0b7812 */ /* 0x000fc400078efcff */
[----:B------:R-:W-:Y:S01]  /*0a60*/  ISETP.GT.U32.AND P0, PT, R15, R6, PT ;  /* 0x000000060f00720c */ /* 0x000fe20003f04070 */
[----:B------:R-:W-:Y:S01]  /*0a70*/  IMAD.MOV.U32 R10, RZ, RZ, R14 ;  /* 0x000000ffff0a7224 */ /* 0x000fe200078e000e */
[----:B------:R-:W-:Y:S02]  /*0a80*/  IABS R14, R11 ;  /* 0x0000000b000e7213 */ /* 0x000fe40000000000 */
[----:B------:R-:W-:Y:S01]  /*0a90*/  IABS R22, R21 ;  /* 0x0000001500167213 */ /* 0x000fe20000000000 */
[C---:B------:R-:W-:Y:S01]  /*0aa0*/  IMAD.HI.U32 R7, R8.reuse, R10, RZ ;  /* 0x0000000a08077227 */ /* 0x040fe200078e00ff */
[----:B------:R-:W-:Y:S02]  /*0ab0*/  ISETP.GE.AND P3, PT, R17, RZ, PT ;  /* 0x000000ff1100720c */ /* 0x000fe40003f66270 */
[C---:B------:R-:W-:Y:S01]  /*0ac0*/  LOP3.LUT R17, R27.reuse, 0x2a, RZ, 0xfc, !PT ;  /* 0x0000002a1b117812 */ /* 0x040fe200078efcff */
[----:B------:R-:W-:Y:S01]  /*0ad0*/  IMAD.MOV R9, RZ, RZ, -R7 ;  /* 0x000000ffff097224 */ /* 0x000fe200078e0a07 */
[----:B------:R-:W-:Y:S01]  /*0ae0*/  LOP3.LUT R23, R27, 0x24, RZ, 0xfc, !PT ;  /* 0x000000241b177812 */ /* 0x000fe200078efcff */
[----:B------:R-:W-:Y:S01]  /*0af0*/  IMAD.HI.U32 R7, R8, R14, RZ ;  /* 0x0000000e08077227 */ /* 0x000fe200078e00ff */
[----:B------:R-:W-:-:S02]  /*0b00*/  IABS R32, R17 ;  /* 0x0000001100207213 */ /* 0x000fc40000000000 */
[----:B------:R-:W-:Y:S01]  /*0b10*/  IABS R38, R23 ;  /* 0x0000001700267213 */ /* 0x000fe20000000000 */
[----:B------:R-:W-:Y:S01]  /*0b20*/  IMAD R10, R3, R9, R10 ;  /* 0x00000009030a7224 */ /* 0x000fe200078e020a */
[C---:B------:R-:W-:Y:S01]  /*0b30*/  LOP3.LUT R37, R27.reuse, 0xc, RZ, 0xfc, !PT ;  /* 0x0000000c1b257812 */ /* 0x040fe200078efcff */
[----:B------:R-:W-:Y:S01]  /*0b40*/  IMAD.MOV R9, RZ, RZ, -R7 ;  /* 0x000000ffff097224 */ /* 0x000fe200078e0a07 */
[----:B------:R-:W-:Y:S01]  /*0b50*/  LOP3.LUT R35, R27, 0x10, RZ, 0xfc, !PT ;  /* 0x000000101b237812 */ /* 0x000fe200078efcff */
[----:B------:R-:W-:Y:S01]  /*0b60*/  IMAD.HI.U32 R7, R8, R16, RZ ;  /* 0x0000001008077227 */ /* 0x000fe200078e00ff */
[C---:B------:R-:W-:Y:S02]  /*0b70*/  ISETP.GT.U32.AND P2, PT, R3.reuse, R10, PT ;  /* 0x0000000a0300720c */ /* 0x040fe40003f44070 */
[----:B------:R-:W-:Y:S01]  /*0b80*/  IABS R62, R37 ;  /* 0x00000025003e7213 */ /* 0x000fe20000000000 */
[----:B------:R-:W-:Y:S01]  /*0b90*/  @!P0 IMAD.IADD R6, R6, 0x1, -R15 ;  /* 0x0000000106068824 */ /* 0x000fe200078e0a0f */
[----:B------:R-:W-:Y:S01]  /*0ba0*/  ISETP.NE.AND P0, PT, R12, RZ, PT ;  /* 0x000000ff0c00720c */ /* 0x000fe20003f05270 */
[----:B------:R-:W-:Y:S01]  /*0bb0*/  IMAD R14, R3, R9, R14 ;  /* 0x00000009030e7224 */ /* 0x000fe200078e020e */
[----:B------:R-:W-:Y:S01]  /*0bc0*/  LOP3.LUT R9, R27, 0x32, RZ, 0xfc, !PT ;  /* 0x000000321b097812 */ /* 0x000fe200078efcff */
[----:B------:R-:W-:Y:S01]  /*0bd0*/  IMAD.MOV R7, RZ, RZ, -R7 ;  /* 0x000000ffff077224 */ /* 0x000fe200078e0a07 */
[----:B------:R-:W-:-:S02]  /*0be0*/  ISETP.GT.U32.AND P1, PT, R15, R6, PT ;  /* 0x000000060f00720c */ /* 0x000fc40003f24070 */
[C---:B------:R-:W-:Y:S01]  /*0bf0*/  ISETP.GT.U32.AND P5, PT, R3.reuse, R14, PT ;  /* 0x0000000e0300720c */ /* 0x040fe20003fa4070 */
[----:B------:R-:W-:Y:S01]  /*0c00*/  IMAD R16, R3, R7, R16 ;  /* 0x0000000703107224 */ /* 0x000fe200078e0210 */
[----:B------:R-:W-:Y:S01]  /*0c10*/  IABS R26, R9 ;  /* 0x00000009001a7213 */ /* 0x000fe20000000000 */
[----:B------:R-:W-:Y:S01]  /*0c20*/  @!P2 IMAD.IADD R10, R10, 0x1, -R3 ;  /* 0x000000010a0aa824 */ /* 0x000fe200078e0a03 */
[----:B------:R-:W-:Y:S01]  /*0c30*/  LOP3.LUT R39, R27, 0xa, RZ, 0xfc, !PT ;  /* 0x0000000a1b277812 */ /* 0x000fe200078efcff */
[----:B------:R-:W-:Y:S01]  /*0c40*/  IMAD.HI.U32 R7, R8, R22, RZ ;  /* 0x0000001608077227 */ /* 0x000fe200078e00ff */
[C---:B------:R-:W-:Y:S02]  /*0c50*/  ISETP.GT.U32.AND P4, PT, R3.reuse, R16, PT ;  /* 0x000000100300720c */ /* 0x040fe40003f84070 */
[----:B------:R-:W-:Y:S01]  /*0c60*/  ISETP.GT.U32.AND P2, PT, R3, R10, PT ;  /* 0x0000000a0300720c */ /* 0x000fe20003f44070 */
[----:B------:R-:W-:Y:S01]  /*0c70*/  IMAD.MOV R7, RZ, RZ, -R7 ;  /* 0x000000ffff077224 */ /* 0x000fe200078e0a07 */
[----:B------:R-:W-:Y:S01]  /*0c80*/  IABS R58, R35 ;  /* 0x00000023003a7213 */ /* 0x000fe20000000000 */
[----:B------:R-:W-:Y:S01]  /*0c90*/  @!P1 IMAD.IADD R6, R6, 0x1, -R15 ;  /* 0x0000000106069824 */ /* 0x000fe200078e0a0f */
[----:B------:R-:W-:Y:S01]  /*0ca0*/  ISETP.GE.AND P1, PT, R11, RZ, PT ;  /* 0x000000ff0b00720c */ /* 0x000fe20003f26270 */
[--C-:B------:R-:W-:Y:S01]  /*0cb0*/  @!P5 IMAD.IADD R14, R14, 0x1, -R3.reuse ;  /* 0x000000010e0ed824 */ /* 0x100fe200078e0a03 */
[----:B------:R-:W-:Y:S01]  /*0cc0*/  LOP3.LUT R11, R27, 0x30, RZ, 0xfc, !PT ;  /* 0x000000301b0b7812 */ /* 0x000fe200078efcff */
[----:B------:R-:W-:Y:S01]  /*0cd0*/  @!P6 IMAD.MOV R6, RZ, RZ, -R6 ;  /* 0x000000ffff06e224 */ /* 0x000fe200078e0a06 */
[----:B------:R-:W-:Y:S01]  /*0ce0*/  @!P0 LOP3.LUT R6, RZ, R12, RZ, 0x33, !PT ;  /* 0x0000000cff068212 */ /* 0x000fe200078e33ff */
[C---:B------:R-:W-:Y:S01]  /*0cf0*/  IMAD R22, R3.reuse, R7, R22 ;  /* 0x0000000703167224 */ /* 0x040fe200078e0216 */
[----:B------:R-:W-:Y:S01]  /*0d00*/  ISETP.GT.U32.AND P0, PT, R3, R14, PT ;  /* 0x0000000e0300720c */ /* 0x000fe20003f04070 */
[--C-:B------:R-:W-:Y:S01]  /*0d10*/  @!P4 IMAD.IADD R16, R16, 0x1, -R3.reuse ;  /* 0x000000011010c824 */ /* 0x100fe200078e0a03 */
[----:B------:R-:W-:Y:S01]  /*0d20*/  LOP3.LUT R7, R27, 0x34, RZ, 0xfc, !PT ;  /* 0x000000341b077812 */ /* 0x000fe200078efcff */
[--C-:B------:R-:W-:Y:S01]  /*0d30*/  @!P2 IMAD.IADD R10, R10, 0x1, -R3.reuse ;  /* 0x000000010a0aa824 */ /* 0x100fe200078e0a03 */
[----:B------:R-:W-:Y:S01]  /*0d40*/  IABS R28, R11 ;  /* 0x0000000b001c7213 */ /* 0x000fe20000000000 */
[----:B------:R-:W-:Y:S01]  /*0d50*/  IMAD R6, R6, UR4, RZ ;  /* 0x0000000406067c24 */ /* 0x000fe2000f8e02ff */
[----:B------:R-:W-:Y:S01]  /*0d60*/  ISETP.GT.U32.AND P2, PT, R3, R16, PT ;  /* 0x000000100300720c */ /* 0x000fe20003f44070 */
[----:B------:R-:W-:Y:S01]  /*0d70*/  IMAD.MOV.U32 R12, RZ, RZ, R10 ;  /* 0x000000ffff0c7224 */ /* 0x000fe200078e000a */
[----:B------:R-:W-:Y:S01]  /*0d80*/  ISETP.GE.AND P4, PT, R7, RZ, PT ;  /* 0x000000ff0700720c */ /* 0x000fe20003f86270 */
[----:B------:R-:W-:Y:S01]  /*0d90*/  IMAD.HI.U32 R10, R8, R28, RZ ;  /* 0x0000001c080a7227 */ /* 0x000fe200078e00ff */
[----:B------:R-:W-:Y:S01]  /*0da0*/  IABS R7, R7 ;  /* 0x0000000700077213 */ /* 0x000fe20000000000 */
[----:B------:R-:W-:Y:S01]  /*0db0*/  ULDC UR4, c[0x0][0x240] ;  /* 0x0000900000047ab9 */ /* 0x000fe20000000800 */
[----:B------:R-:W-:Y:S01]  /*0dc0*/  ISETP.GE.AND P6, PT, R19, RZ, PT ;  /* 0x000000ff1300720c */ /* 0x000fe20003fc6270 */
[----:B------:R-:W-:Y:S01]  /*0dd0*/  @!P0 IMAD.IADD R14, R14, 0x1, -R3 ;  /* 0x000000010e0e8824 */ /* 0x000fe200078e0a03 */
[----:B------:R-:W-:Y:S01]  /*0de0*/  ISETP.GE.AND P0, PT, R11, RZ, PT ;  /* 0x000000ff0b00720c */ /* 0x000fe20003f06270 */
[----:B------:R-:W-:Y:S01]  /*0df0*/  IMAD.MOV.U32 R11, RZ, RZ, R7 ;  /* 0x000000ffff0b7224 */ /* 0x000fe200078e0007 */
[----:B------:R-:W-:Y:S01]  /*0e00*/  LOP3.LUT R15, R27, 0x2c, RZ, 0xfc, !PT ;  /* 0x0000002c1b0f7812 */ /* 0x000fe200078efcff */
[----:B------:R-:W-:Y:S01]  /*0e10*/  @!P3 IMAD.MOV R12, RZ, RZ, -R12 ;  /* 0x000000ffff0cb224 */ /* 0x000fe200078e0a0c */
[----:B------:R-:W-:Y:S01]  /*0e20*/  ISETP.GE.AND P3, PT, R9, RZ, PT ;  /* 0x000000ff0900720c */ /* 0x000fe20003f66270 */
[----:B------:R-:W-:Y:S01]  /*0e30*/  @!P2 IMAD.IADD R16, R16, 0x1, -R3 ;  /* 0x000000011010a824 */ /* 0x000fe200078e0a03 */
[----:B------:R-:W-:Y:S01]  /*0e40*/  ISETP.GT.U32.AND P2, PT, R3, R22, PT ;  /* 0x000000160300720c */ /* 0x000fe20003f44070 */
[----:B------:R-:W-:Y:S01]  /*0e50*/  IMAD.HI.U32 R7, R8, R11, RZ ;  /* 0x0000000b08077227 */ /* 0x000fe200078e00ff */
[----:B------:R-:W-:-:S02]  /*0e60*/  IABS R30, R15 ;  /* 0x0000000f001e7213 */ /* 0x000fc40000000000 */
[----:B------:R-:W-:Y:S01]  /*0e70*/  ISETP.GE.AND P5, PT, R21, RZ, PT ;  /* 0x000000ff1500720c */ /* 0x000fe20003fa6270 */
[----:B------:R-:W-:Y:S01]  /*0e80*/  IMAD.MOV R24, RZ, RZ, -R7 ;  /* 0x000000ffff187224 */ /* 0x000fe200078e0a07 */
[C---:B------:R-:W-:Y:S01]  /*0e90*/  LOP3.LUT R19, R27.reuse, 0x28, RZ, 0xfc, !PT ;  /* 0x000000281b137812 */ /* 0x040fe200078efcff */
[----:B------:R-:W-:Y:S01]  /*0ea0*/  IMAD.MOV R7, RZ, RZ, -R10 ;  /* 0x000000ffff077224 */ /* 0x000fe200078e0a0a */
[----:B------:R-:W-:Y:S01]  /*0eb0*/  LOP3.LUT R21, R27, 0x26, RZ, 0xfc, !PT ;  /* 0x000000261b157812 */ /* 0x000fe200078efcff */
[----:B------:R-:W-:Y:S01]  /*0ec0*/  IMAD.HI.U32 R9, R8, R26, RZ ;  /* 0x0000001a08097227 */ /* 0x000fe200078e00ff */
[----:B------:R-:W-:Y:S02]  /*0ed0*/  IABS R34, R19 ;  /* 0x0000001300227213 */ /* 0x000fe40000000000 */
[----:B------:R-:W-:Y:S01]  /*0ee0*/  IABS R64, R39 ;  /* 0x0000002700407213 */ /* 0x000fe20000000000 */
[----:B------:R-:W-:Y:S01]  /*0ef0*/  IMAD R10, R3, R24, R11 ;  /* 0x00000018030a7224 */ /* 0x000fe200078e020b */
[----:B------:R-:W-:Y:S01]  /*0f00*/  IABS R11, R21 ;  /* 0x00000015000b7213 */ /* 0x000fe20000000000 */
[----:B------:R-:W-:Y:S01]  /*0f10*/  IMAD.MOV R9, RZ, RZ, -R9 ;  /* 0x000000ffff097224 */ /* 0x000fe200078e0a09 */
[----:B------:R-:W-:Y:S01]  /*0f20*/  LOP3.LUT R41, R27, 0x8, RZ, 0xfc, !PT ;  /* 0x000000081b297812 */ /* 0x000fe200078efcff */
[----:B------:R-:W-:Y:S01]  /*0f30*/  @!P2 IMAD.IADD R22, R22, 0x1, -R3 ;  /* 0x000000011616a824 */ /* 0x000fe200078e0a03 */
[C---:B------:R-:W-:Y:S01]  /*0f40*/  ISETP.GT.U32.AND P2, PT, R3.reuse, R10, PT ;  /* 0x0000000a0300720c */ /* 0x040fe20003f44070 */
[C---:B------:R-:W-:Y:S01]  /*0f50*/  IMAD R26, R3.reuse, R9, R26 ;  /* 0x00000009031a7224 */ /* 0x040fe200078e021a */
[----:B------:R-:W-:Y:S01]  /*0f60*/  IABS R66, R41 ;  /* 0x0000002900427213 */ /* 0x000fe20000000000 */
[----:B------:R-:W-:Y:S01]  /*0f70*/  @!P1 IMAD.MOV R14, RZ, RZ, -R14 ;  /* 0x000000ffff0e9224 */ /* 0x000fe200078e0a0e */
[C---:B------:R-:W-:Y:S01]  /*0f80*/  ISETP.GT.U32.AND P1, PT, R3.reuse, R22, PT ;  /* 0x000000160300720c */ /* 0x040fe20003f24070 */
[----:B------:R-:W-:Y:S01]  /*0f90*/  @!P6 IMAD.MOV R16, RZ, RZ, -R16 ;  /* 0x000000ffff10e224 */ /* 0x000fe200078e0a10 */
[C---:B------:R-:W-:Y:S01]  /*0fa0*/  ISETP.GT.U32.AND P6, PT, R3.reuse, R26, PT ;  /* 0x0000001a0300720c */ /* 0x040fe20003fc4070 */
[----:B------:R-:W-:Y:S01]  /*0fb0*/  IMAD R28, R3, R7, R28 ;  /* 0x00000007031c7224 */ /* 0x000fe200078e021c */
[C---:B------:R-:W-:Y:S01]  /*0fc0*/  LOP3.LUT R43, R27.reuse, 0x6, RZ, 0xfc, !PT ;  /* 0x000000061b2b7812 */ /* 0x040fe200078efcff */
[----:B------:R-:W-:Y:S01]  /*0fd0*/  IMAD.HI.U32 R7, R8, R30, RZ ;  /* 0x0000001e08077227 */ /* 0x000fe200078e00ff */
[----:B------:R-:W-:-:S02]  /*0fe0*/  LOP3.LUT R45, R27, 0x4, RZ, 0xfc, !PT ;  /* 0x000000041b2d7812 */ /* 0x000fc400078efcff */
[----:B------:R-:W-:Y:S01]  /*0ff0*/  IABS R68, R43 ;  /* 0x0000002b00447213 */ /* 0x000fe20000000000 */
[----:B------:R-:W-:Y:S01]  /*1000*/  IMAD.MOV R7, RZ, RZ, -R7 ;  /* 0x000000ffff077224 */ /* 0x000fe200078e0a07 */
[----:B------:R-:W-:Y:S01]  /*1010*/  IABS R70, R45 ;  /* 0x0000002d00467213 */ /* 0x000fe20000000000 */
[--C-:B------:R-:W-:Y:S01]  /*1020*/  @!P2 IMAD.IADD R10, R10, 0x1, -R3.reuse ;  /* 0x000000010a0aa824 */ /* 0x100fe200078e0a03 */
[----:B------:R-:W-:Y:S01]  /*1030*/  LOP3.LUT R47, R27, 0x2, RZ, 0xfc, !PT ;  /* 0x000000021b2f7812 */ /* 0x000fe200078efcff */
[C---:B------:R-:W-:Y:S01]  /*1040*/  IMAD R30, R3.reuse, R7, R30 ;  /* 0x00000007031e7224 */ /* 0x040fe200078e021e */
[----:B------:R-:W-:Y:S01]  /*1050*/  IABS R25, R27 ;  /* 0x0000001b00197213 */ /* 0x000fe20000000000 */
[--C-:B------:R-:W-:Y:S01]  /*1060*/  @!P1 IMAD.IADD R22, R22, 0x1, -R3.reuse ;  /* 0x0000000116169824 */ /* 0x100fe200078e0a03 */
[C---:B------:R-:W-:Y:S01]  /*1070*/  ISETP.GT.U32.AND P2, PT, R3.reuse, R10, PT ;  /* 0x0000000a0300720c */ /* 0x040fe20003f44070 */
[----:B------:R-:W-:Y:S01]  /*1080*/  @!P6 IMAD.IADD R26, R26, 0x1, -R3 ;  /* 0x000000011a1ae824 */ /* 0x000fe200078e0a03 */
[C---:B------:R-:W-:Y:S01]  /*1090*/  ISETP.GT.U32.AND P1, PT, R3.reuse, R28, PT ;  /* 0x0000001c0300720c */ /* 0x040fe20003f24070 */
[----:B------:R-:W-:Y:S01]  /*10a0*/  @!P5 IMAD.MOV R22, RZ, RZ, -R22 ;  /* 0x000000ffff16d224 */ /* 0x000fe200078e0a16 */
[C---:B------:R-:W-:Y:S01]  /*10b0*/  ISETP.GT.U32.AND P5, PT, R3.reuse, R30, PT ;  /* 0x0000001e0300720c */ /* 0x040fe20003fa4070 */
[----:B------:R-:W-:Y:S01]  /*10c0*/  IMAD.HI.U32 R9, R8, R32, RZ ;  /* 0x0000002008097227 */ /* 0x000fe200078e00ff */
[----:B------:R-:W-:-:S02]  /*10d0*/  ISETP.GT.U32.AND P6, PT, R3, R26, PT ;  /* 0x0000001a0300720c */ /* 0x000fc40003fc4070 */
[----:B------:R-:W-:Y:S01]  /*10e0*/  IABS R72, R47 ;  /* 0x0000002f00487213 */ /* 0x000fe20000000000 */
[----:B------:R-:W-:-:S04]  /*10f0*/  IMAD.HI.U32 R7, R8, R34, RZ ;  /* 0x0000002208077227 */ /* 0x000fc800078e00ff */
[----:B------:R-:W-:Y:S02]  /*1100*/  IMAD.MOV R9, RZ, RZ, -R9 ;  /* 0x000000ffff097224 */ /* 0x000fe400078e0a09 */
[----:B------:R-:W-:Y:S02]  /*1110*/  IMAD.MOV R7, RZ, RZ, -R7 ;  /* 0x000000ffff077224 */ /* 0x000fe400078e0a07 */
[--C-:B------:R-:W-:Y:S02]  /*1120*/  @!P2 IMAD.IADD R10, R10, 0x1, -R3.reuse ;  /* 0x000000010a0aa824 */ /* 0x100fe400078e0a03 */
[C---:B------:R-:W-:Y:S02]  /*1130*/  IMAD R32, R3.reuse, R9, R32 ;  /* 0x0000000903207224 */ /* 0x040fe400078e0220 */
[C---:B------:R-:W-:Y:S02]  /*1140*/  IMAD R34, R3.reuse, R7, R34 ;  /* 0x0000000703227224 */ /* 0x040fe400078e0222 */
[----:B------:R-:W-:Y:S01]  /*1150*/  IMAD.MOV.U32 R24, RZ, RZ, R10 ;  /* 0x000000ffff187224 */ /* 0x000fe200078e000a */
[----:B------:R-:W-:Y:S01]  /*1160*/  ISETP.GT.U32.AND P2, PT, R3, R32, PT ;  /* 0x000000200300720c */ /* 0x000fe20003f44070 */
[--C-:B------:R-:W-:Y:S01]  /*1170*/  @!P5 IMAD.IADD R30, R30, 0x1, -R3.reuse ;  /* 0x000000011e1ed824 */ /* 0x100fe200078e0a03 */
[----:B------:R-:W-:Y:S01]  /*1180*/  ISETP.GE.AND P5, PT, R15, RZ, PT ;  /* 0x000000ff0f00720c */ /* 0x000fe20003fa6270 */
[----:B------:R-:W-:Y:S01]  /*1190*/  @!P6 IMAD.IADD R26, R26, 0x1, -R3 ;  /* 0x000000011a1ae824 */ /* 0x000fe200078e0a03 */
[C---:B------:R-:W-:Y:S01]  /*11a0*/  ISETP.GT.U32.AND P6, PT, R3.reuse, R34, PT ;  /* 0x000000220300720c */ /* 0x040fe20003fc4070 */
[----:B------:R-:W-:Y:S01]  /*11b0*/  @!P4 IMAD.MOV R24, RZ, RZ, -R24 ;  /* 0x000000ffff18c224 */ /* 0x000fe200078e0a18 */
[----:B------:R-:W-:Y:S01]  /*11c0*/  ISETP.GT.U32.AND P4, PT, R3, R30, PT ;  /* 0x0000001e0300720c */ /* 0x000fe20003f84070 */
[----:B------:R-:W-:Y:S01]  /*11d0*/  IMAD.HI.U32 R7, R8, R11, RZ ;  /* 0x0000000b08077227 */ /* 0x000fe200078e00ff */
[----:B------:R-:W-:-:S03]  /*11e0*/  LOP3.LUT R15, R27, 0x16, RZ, 0xfc, !PT ;  /* 0x000000161b0f7812 */ /* 0x000fc600078efcff */
[----:B------:R-:W-:Y:S01]  /*11f0*/  @!P1 IMAD.IADD R28, R28, 0x1, -R3 ;  /* 0x000000011c1c9824 */ /* 0x000fe200078e0a03 */
[----:B------:R-:W-:Y:S01]  /*1200*/  IABS R52, R15 ;  /* 0x0000000f00347213 */ /* 0x000fe20000000000 */
[----:B------:R-:W-:-:S03]  /*1210*/  IMAD.HI.U32 R9, R8, R38, RZ ;  /* 0x0000002608097227 */ /* 0x000fc600078e00ff */
[----:B------:R-:W-:Y:S01]  /*1220*/  ISETP.GT.U32.AND P1, PT, R3, R28, PT ;  /* 0x0000001c0300720c */ /* 0x000fe20003f24070 */
[----:B------:R-:W-:Y:S01]  /*1230*/  IMAD.MOV R10, RZ, RZ, -R7 ;  /* 0x000000ffff0a7224 */ /* 0x000fe200078e0a07 */
[----:B------:R-:W-:Y:S01]  /*1240*/  LOP3.LUT R7, R27, 0x22, RZ, 0xfc, !PT ;  /* 0x000000221b077812 */ /* 0x000fe200078efcff */
[----:B------:R-:W-:Y:S02]  /*1250*/  IMAD.MOV R9, RZ, RZ, -R9 ;  /* 0x000000ffff097224 */ /* 0x000fe400078e0a09 */
[----:B------:R-:W-:Y:S01]  /*1260*/  IMAD R10, R3, R10, R11 ;  /* 0x0000000a030a7224 */ /* 0x000fe200078e020b */
[----:B------:R-:W-:Y:S01]  /*1270*/  IABS R40, R7 ;  /* 0x0000000700287213 */ /* 0x000fe20000000000 */
[--C-:B------:R-:W-:Y:S01]  /*1280*/  @!P2 IMAD.IADD R32, R32, 0x1, -R3.reuse ;  /* 0x000000012020a824 */ /* 0x100fe200078e0a03 */
[----:B------:R-:W-:Y:S01]  /*1290*/  LOP3.LUT R11, R27, 0x20, RZ, 0xfc, !PT ;  /* 0x000000201b0b7812 */ /* 0x000fe200078efcff */
[----:B------:R-:W-:Y:S01]  /*12a0*/  IMAD R38, R3, R9, R38 ;  /* 0x0000000903267224 */ /* 0x000fe200078e0226 */
[----:B------:R-:W-:Y:S01]  /*12b0*/  ISETP.GE.AND P2, PT, R19, RZ, PT ;  /* 0x000000ff1300720c */ /* 0x000fe20003f46270 */
[--C-:B------:R-:W-:Y:S01]  /*12c0*/  @!P6 IMAD.IADD R34, R34, 0x1, -R3.reuse ;  /* 0x000000012222e824 */ /* 0x100fe200078e0a03 */
[C---:B------:R-:W-:Y:S01]  /*12d0*/  ISETP.GT.U32.AND P6, PT, R3.reuse, R32, PT ;  /* 0x000000200300720c */ /* 0x040fe20003fc4070 */
[--C-:B------:R-:W-:Y:S01]  /*12e0*/  @!P4 IMAD.IADD R30, R30, 0x1, -R3.reuse ;  /* 0x000000011e1ec824 */ /* 0x100fe200078e0a03 */
[C---:B------:R-:W-:Y:S01]  /*12f0*/  ISETP.GT.U32.AND P4, PT, R3.reuse, R10, PT ;  /* 0x0000000a0300720c */ /* 0x040fe20003f84070 */
[----:B------:R-:W-:Y:S01]  /*1300*/  @!P3 IMAD.MOV R26, RZ, RZ, -R26 ;  /* 0x000000ffff1ab224 */ /* 0x000fe200078e0a1a */
[C---:B------:R-:W-:Y:S01]  /*1310*/  ISETP.GT.U32.AND P3, PT, R3.reuse, R34, PT ;  /* 0x000000220300720c */ /* 0x040fe20003f64070 */
[----:B------:R-:W-:Y:S01]  /*1320*/  @!P5 IMAD.MOV R30, RZ, RZ, -R30 ;  /* 0x000000ffff1ed224 */ /* 0x000fe200078e0a1e */
[----:B------:R-:W-:Y:S01]  /*1330*/  ISETP.GT.U32.AND P5, PT, R3, R38, PT ;  /* 0x000000260300720c */ /* 0x000fe20003fa4070 */
[----:B------:R-:W-:Y:S01]  /*1340*/  @!P1 IMAD.IADD R28, R28, 0x1, -R3 ;  /* 0x000000011c1c9824 */ /* 0x000fe200078e0a03 */
[----:B------:R-:W-:-:S02]  /*1350*/  ISETP.GE.AND P1, PT, R17, RZ, PT ;  /* 0x000000ff1100720c */ /* 0x000fc40003f26270 */
[----:B------:R-:W-:Y:S01]  /*1360*/  IABS R42, R11 ;  /* 0x0000000b002a7213 */ /* 0x000fe20000000000 */
[----:B------:R-:W-:Y:S01]  /*1370*/  @!P0 IMAD.MOV R28, RZ, RZ, -R28 ;  /* 0x000000ffff1c8224 */ /* 0x000fe200078e0a1c */
[----:B------:R-:W-:Y:S01]  /*1380*/  ISETP.GE.AND P0, PT, R21, RZ, PT ;  /* 0x000000ff1500720c */ /* 0x000fe20003f06270 */
[--C-:B------:R-:W-:Y:S01]  /*1390*/  @!P6 IMAD.IADD R32, R32, 0x1, -R3.reuse ;  /* 0x000000012020e824 */ /* 0x100fe200078e0a03 */
[----:B------:R-:W-:Y:S01]  /*13a0*/  ISETP.GE.AND P6, PT, R23, RZ, PT ;  /* 0x000000ff1700720c */ /* 0x000fe20003fc6270 */
[--C-:B------:R-:W-:Y:S01]  /*13b0*/  @!P4 IMAD.IADD R10, R10, 0x1, -R3.reuse ;  /* 0x000000010a0ac824 */ /* 0x100fe200078e0a03 */
[----:B------:R-:W-:Y:S01]  /*13c0*/  ISETP.GE.AND P4, PT, R11, RZ, PT ;  /* 0x000000ff0b00720c */ /* 0x000fe20003f86270 */
[--C-:B------:R-:W-:Y:S01]  /*13d0*/  @!P3 IMAD.IADD R34, R34, 0x1, -R3.reuse ;  /* 0x000000012222b824 */ /* 0x100fe200078e0a03 */
[----:B------:R-:W-:Y:S01]  /*13e0*/  ISETP.GE.AND P3, PT, R7, RZ, PT ;  /* 0x000000ff0700720c */ /* 0x000fe20003f66270 */
[----:B------:R-:W-:Y:S01]  /*13f0*/  @!P5 IMAD.IADD R38, R38, 0x1, -R3 ;  /* 0x000000012626d824 */ /* 0x000fe200078e0a03 */
[----:B------:R-:W-:Y:S01]  /*1400*/  ISETP.GT.U32.AND P5, PT, R3, R10, PT ;  /* 0x0000000a0300720c */ /* 0x000fe20003fa4070 */
[----:B------:R-:W-:Y:S01]  /*1410*/  IMAD.HI.U32 R7, R8, R40, RZ ;  /* 0x0000002808077227 */ /* 0x000fe200078e00ff */
[----:B------:R-:W-:-:S02]  /*1420*/  LOP3.LUT R11, R27, 0x18, RZ, 0xfc, !PT ;  /* 0x000000181b0b7812 */ /* 0x000fc400078efcff */
[----:B------:R-:W-:Y:S01]  /*1430*/  LOP3.LUT R17, R27, 0x14, RZ, 0xfc, !PT ;  /* 0x000000141b117812 */ /* 0x000fe200078efcff */
[----:B------:R-:W-:Y:S01]  /*1440*/  @!P1 IMAD.MOV R32, RZ, RZ, -R32 ;  /* 0x000000ffff209224 */ /* 0x000fe200078e0a20 */
[----:B------:R-:W-:Y:S01]  /*1450*/  ISETP.GT.U32.AND P1, PT, R3, R38, PT ;  /* 0x000000260300720c */ /* 0x000fe20003f24070 */
[----:B------:R-:W-:Y:S01]  /*1460*/  IMAD.MOV R7, RZ, RZ, -R7 ;  /* 0x000000ffff077224 */ /* 0x000fe200078e0a07 */
[----:B------:R-:W-:Y:S01]  /*1470*/  IABS R50, R11 ;  /* 0x0000000b00327213 */ /* 0x000fe20000000000 */
[----:B------:R-:W-:Y:S01]  /*1480*/  IMAD.HI.U32 R9, R8, R42, RZ ;  /* 0x0000002a08097227 */ /* 0x000fe200078e00ff */
[----:B------:R-:W-:-:S03]  /*1490*/  IABS R54, R17 ;  /* 0x0000001100367213 */ /* 0x000fc60000000000 */
[----:B------:R-:W-:Y:S01]  /*14a0*/  IMAD R40, R3, R7, R40 ;  /* 0x0000000703287224 */ /* 0x000fe200078e0228 */
[----:B------:R-:W-:Y:S01]  /*14b0*/  LOP3.LUT R7, R27, 0x1c, RZ, 0xfc, !PT ;  /* 0x0000001c1b077812 */ /* 0x000fe200078efcff */
[----:B------:R-:W-:Y:S02]  /*14c0*/  IMAD.MOV R9, RZ, RZ, -R9 ;  /* 0x000000ffff097224 */ /* 0x000fe400078e0a09 */
[--C-:B------:R-:W-:Y:S01]  /*14d0*/  @!P5 IMAD.IADD R10, R10, 0x1, -R3.reuse ;  /* 0x000000010a0ad824 */ /* 0x100fe200078e0a03 */
[C---:B------:R-:W-:Y:S01]  /*14e0*/  ISETP.GT.U32.AND P5, PT, R3.reuse, R40, PT ;  /* 0x000000280300720c */ /* 0x040fe20003fa4070 */
[----:B------:R-:W-:Y:S01]  /*14f0*/  IMAD R42, R3, R9, R42 ;  /* 0x00000009032a7224 */ /* 0x000fe200078e022a */
[----:B------:R-:W-:Y:S01]  /*1500*/  IABS R46, R7 ;  /* 0x00000007002e7213 */ /* 0x000fe20000000000 */
[----:B------:R-:W-:Y:S01]  /*1510*/  @!P1 IMAD.IADD R38, R38, 0x1, -R3 ;  /* 0x0000000126269824 */ /* 0x000fe200078e0a03 */
[----:B------:R-:W-:Y:S01]  /*1520*/  LOP3.LUT R9, R27, 0x1a, RZ, 0xfc, !PT ;  /* 0x0000001a1b097812 */ /* 0x000fe200078efcff */
[----:B------:R-:W-:Y:S01]  /*1530*/  @!P2 IMAD.MOV R34, RZ, RZ, -R34 ;  /* 0x000000ffff22a224 */ /* 0x000fe200078e0a22 */
[----:B------:R-:W-:Y:S01]  /*1540*/  ISETP.GE.AND P2, PT, R7, RZ, PT ;  /* 0x000000ff0700720c */ /* 0x000fe20003f46270 */
[----:B------:R-:W-:Y:S01]  /*1550*/  @!P6 IMAD.MOV R38, RZ, RZ, -R38 ;  /* 0x000000ffff26e224 */ /* 0x000fe200078e0a26 */
[----:B------:R-:W-:Y:S01]  /*1560*/  ISETP.GT.U32.AND P6, PT, R3, R42, PT ;  /* 0x0000002a0300720c */ /* 0x000fe20003fc4070 */
[----:B------:R-:W-:Y:S01]  /*1570*/  IMAD.HI.U32 R7, R8, R46, RZ ;  /* 0x0000002e08077227 */ /* 0x000fe200078e00ff */
[----:B------:R-:W-:-:S02]  /*1580*/  IABS R48, R9 ;  /* 0x0000000900307213 */ /* 0x000fc40000000000 */
[----:B------:R-:W-:Y:S01]  /*1590*/  ISETP.GE.AND P1, PT, R9, RZ, PT ;  /* 0x000000ff0900720c */ /* 0x000fe20003f26270 */
[----:B------:R-:W-:Y:S02]  /*15a0*/  @!P5 IMAD.IADD R40, R40, 0x1, -R3 ;  /* 0x000000012828d824 */ /* 0x000fe400078e0a03 */
[----:B------:R-:W-:Y:S02]  /*15b0*/  IMAD.MOV R7, RZ, RZ, -R7 ;  /* 0x000000ffff077224 */ /* 0x000fe400078e0a07 */
[----:B------:R-:W-:Y:S01]  /*15c0*/  IMAD.HI.U32 R9, R8, R48, RZ ;  /* 0x0000003008097227 */ /* 0x000fe200078e00ff */
[----:B------:R-:W-:-:S03]  /*15d0*/  ISETP.GT.U32.AND P5, PT, R3, R40, PT ;  /* 0x000000280300720c */ /* 0x000fc60003fa4070 */
[----:B------:R-:W-:Y:S02]  /*15e0*/  @!P6 IMAD.IADD R42, R42, 0x1, -R3 ;  /* 0x000000012a2ae824 */ /* 0x000fe400078e0a03 */
[C---:B------:R-:W-:Y:S02]  /*15f0*/  IMAD R46, R3.reuse, R7, R46 ;  /* 0x00000007032e7224 */ /* 0x040fe400078e022e */
[----:B------:R-:W-:Y:S01]  /*1600*/  IMAD.MOV R9, RZ, RZ, -R9 ;  /* 0x000000ffff097224 */ /* 0x000fe200078e0a09 */
[----:B------:R-:W-:Y:S01]  /*1610*/  ISETP.GT.U32.AND P6, PT, R3, R42, PT ;  /* 0x0000002a0300720c */ /* 0x000fe20003fc4070 */
[----:B------:R-:W-:-:S04]  /*1620*/  IMAD.HI.U32 R7, R8, R50, RZ ;  /* 0x0000003208077227 */ /* 0x000fc800078e00ff */
[----:B------:R-:W-:Y:S02]  /*1630*/  IMAD.MOV.U32 R36, RZ, RZ, R10 ;  /* 0x000000ffff247224 */ /* 0x000fe400078e000a */
[C---:B------:R-:W-:Y:S02]  /*1640*/  IMAD R48, R3.reuse, R9, R48 ;  /* 0x0000000903307224 */ /* 0x040fe400078e0230 */
[----:B------:R-:W-:Y:S01]  /*1650*/  @!P5 IMAD.IADD R40, R40, 0x1, -R3 ;  /* 0x000000012828d824 */ /* 0x000fe200078e0a03 */
[C---:B------:R-:W-:Y:S01]  /*1660*/  ISETP.GT.U32.AND P5, PT, R3.reuse, R46, PT ;  /* 0x0000002e0300720c */ /* 0x040fe20003fa4070 */
[----:B------:R-:W-:Y:S02]  /*1670*/  IMAD.MOV R10, RZ, RZ, -R7 ;  /* 0x000000ffff0a7224 */ /* 0x000fe400078e0a07 */
[----:B------:R-:W-:Y:S01]  /*1680*/  @!P3 IMAD.MOV R40, RZ, RZ, -R40 ;  /* 0x000000ffff28b224 */ /* 0x000fe200078e0a28 */
[C---:B------:R-:W-:Y:S01]  /*1690*/  ISETP.GT.U32.AND P3, PT, R3.reuse, R48, PT ;  /* 0x000000300300720c */ /* 0x040fe20003f64070 */
[----:B------:R-:W-:-:S02]  /*16a0*/  IMAD R50, R3, R10, R50 ;  /* 0x0000000a03327224 */ /* 0x000fc400078e0232 */
[----:B------:R-:W-:Y:S02]  /*16b0*/  @!P6 IMAD.IADD R42, R42, 0x1, -R3 ;  /* 0x000000012a2ae824 */ /* 0x000fe400078e0a03 */
[----:B------:R-:W-:Y:S01]  /*16c0*/  @!P0 IMAD.MOV R36, RZ, RZ, -R36 ;  /* 0x000000ffff248224 */ /* 0x000fe200078e0a24 */
[----:B------:R-:W-:Y:S01]  /*16d0*/  ISETP.GT.U32.AND P6, PT, R3, R50, PT ;  /* 0x000000320300720c */ /* 0x000fe20003fc4070 */
[----:B------:R-:W-:Y:S01]  /*16e0*/  IMAD.HI.U32 R7, R8, R54, RZ ;  /* 0x0000003608077227 */ /* 0x000fe200078e00ff */
[----:B------:R-:W-:Y:S02]  /*16f0*/  ISETP.GE.AND P0, PT, R11, RZ, PT ;  /* 0x000000ff0b00720c */ /* 0x000fe40003f06270 */
[----:B------:R-:W-:Y:S01]  /*1700*/  LOP3.LUT R11, R27, 0x12, RZ, 0xfc, !PT ;  /* 0x000000121b0b7812 */ /* 0x000fe200078efcff */
[----:B------:R-:W-:Y:S02]  /*1710*/  IMAD.MOV R7, RZ, RZ, -R7 ;  /* 0x000000ffff077224 */ /* 0x000fe400078e0a07 */
[----:B------:R-:W-:Y:S01]  /*1720*/  @!P3 IMAD.IADD R48, R48, 0x1, -R3 ;  /* 0x000000013030b824 */ /* 0x000fe200078e0a03 */
[----:B------:R-:W-:Y:S01]  /*1730*/  IABS R56, R11 ;  /* 0x0000000b00387213 */ /* 0x000fe20000000000 */
[----:B------:R-:W-:-:S02]  /*1740*/  IMAD R54, R3, R7, R54 ;  /* 0x0000000703367224 */ /* 0x000fc400078e0236 */
[--C-:B------:R-:W-:Y:S01]  /*1750*/  @!P5 IMAD.IADD R46, R46, 0x1, -R3.reuse ;  /* 0x000000012e2ed824 */ /* 0x100fe200078e0a03 */
[C---:B------:R-:W-:Y:S01]  /*1760*/  ISETP.GT.U32.AND P3, PT, R3.reuse, R48, PT ;  /* 0x000000300300720c */ /* 0x040fe20003f64070 */
[----:B------:R-:W-:Y:S02]  /*1770*/  @!P6 IMAD.IADD R50, R50, 0x1, -R3 ;  /* 0x000000013232e824 */ /* 0x000fe400078e0a03 */
[C---:B------:R-:W-:Y:S01]  /*1780*/  IMAD.HI.U32 R7, R8.reuse, R56, RZ ;  /* 0x0000003808077227 */ /* 0x040fe200078e00ff */
[C---:B------:R-:W-:Y:S02]  /*1790*/  ISETP.GT.U32.AND P5, PT, R3.reuse, R46, PT ;  /* 0x0000002e0300720c */ /* 0x040fe40003fa4070 */
[----:B------:R-:W-:Y:S01]  /*17a0*/  ISETP.GT.U32.AND P6, PT, R3, R50, PT ;  /* 0x000000320300720c */ /* 0x000fe20003fc4070 */
[----:B------:R-:W-:Y:S02]  /*17b0*/  IMAD.MOV R7, RZ, RZ, -R7 ;  /* 0x000000ffff077224 */ /* 0x000fe400078e0a07 */
[----:B------:R-:W-:-:S04]  /*17c0*/  IMAD.HI.U32 R9, R8, R52, RZ ;  /* 0x0000003408097227 */ /* 0x000fc800078e00ff */
[C---:B------:R-:W-:Y:S02]  /*17d0*/  IMAD R56, R3.reuse, R7, R56 ;  /* 0x0000000703387224 */ /* 0x040fe400078e0238 */
[----:B------:R-:W-:Y:S01]  /*17e0*/  @!P3 IMAD.IADD R48, R48, 0x1, -R3 ;  /* 0x000000013030b824 */ /* 0x000fe200078e0a03 */
[C---:B------:R-:W-:Y:S01]  /*17f0*/  ISETP.GT.U32.AND P3, PT, R3.reuse, R54, PT ;  /* 0x000000360300720c */ /* 0x040fe20003f64070 */
[----:B------:R-:W-:Y:S02]  /*1800*/  IMAD.MOV R9, RZ, RZ, -R9 ;  /* 0x000000ffff097224 */ /* 0x000fe400078e0a09 */
[----:B------:R-:W-:Y:S01]  /*1810*/  @!P6 IMAD.IADD R50, R50, 0x1, -R3 ;  /* 0x000000013232e824 */ /* 0x000fe200078e0a03 */
[C---:B------:R-:W-:Y:S01]  /*1820*/  ISETP.GT.U32.AND P6, PT, R3.reuse, R56, PT ;  /* 0x000000380300720c */ /* 0x040fe20003fc4070 */
[----:B------:R-:W-:Y:S02]  /*1830*/  IMAD R52, R3, R9, R52 ;  /* 0x0000000903347224 */ /* 0x000fe400078e0234 */
[----:B------:R-:W-:-:S04]  /*1840*/  IMAD.HI.U32 R9, R8, R62, RZ ;  /* 0x0000003e08097227 */ /* 0x000fc800078e00ff */
[----:B------:R-:W-:Y:S02]  /*1850*/  IMAD.MOV R9, RZ, RZ, -R9 ;  /* 0x000000ffff097224 */ /* 0x000fe400078e0a09 */
[--C-:B------:R-:W-:Y:S02]  /*1860*/  @!P3 IMAD.IADD R54, R54, 0x1, -R3.reuse ;  /* 0x000000013636b824 */ /* 0x100fe400078e0a03 */
[--C-:B------:R-:W-:Y:S01]  /*1870*/  @!P5 IMAD.IADD R46, R46, 0x1, -R3.reuse ;  /* 0x000000012e2ed824 */ /* 0x100fe200078e0a03 */
[C---:B------:R-:W-:Y:S01]  /*1880*/  ISETP.GT.U32.AND P5, PT, R3.reuse, R52, PT ;  /* 0x000000340300720c */ /* 0x040fe20003fa4070 */
[----:B------:R-:W-:Y:S01]  /*1890*/  @!P6 IMAD.IADD R56, R56, 0x1, -R3 ;  /* 0x000000013838e824 */ /* 0x000fe200078e0a03 */
[----:B------:R-:W-:Y:S01]  /*18a0*/  ISETP.GT.U32.AND P6, PT, R3, R54, PT ;  /* 0x000000360300720c */ /* 0x000fe20003fc4070 */
[----:B------:R-:W-:-:S04]  /*18b0*/  IMAD.HI.U32 R7, R8, R58, RZ ;  /* 0x0000003a08077227 */ /* 0x000fc800078e00ff */
[----:B------:R-:W-:Y:S02]  /*18c0*/  IMAD R62, R3, R9, R62 ;  /* 0x00000009033e7224 */ /* 0x000fe400078e023e */
[----:B------:R-:W-:-:S04]  /*18d0*/  IMAD.HI.U32 R10, R8, R64, RZ ;  /* 0x00000040080a7227 */ /* 0x000fc800078e00ff */
[----:B------:R-:W-:Y:S02]  /*18e0*/  IMAD.MOV R7, RZ, RZ, -R7 ;  /* 0x000000ffff077224 */ /* 0x000fe400078e0a07 */
[----:B------:R-:W-:Y:S01]  /*18f0*/  @!P6 IMAD.IADD R54, R54, 0x1, -R3 ;  /* 0x000000013636e824 */ /* 0x000fe200078e0a03 */
[C---:B------:R-:W-:Y:S01]  /*1900*/  ISETP.GT.U32.AND P6, PT, R3.reuse, R62, PT ;  /* 0x0000003e0300720c */ /* 0x040fe20003fc4070 */
[----:B------:R-:W-:Y:S02]  /*1910*/  IMAD.MOV R10, RZ, RZ, -R10 ;  /* 0x000000ffff0a7224 */ /* 0x000fe400078e0a0a */
[C---:B------:R-:W-:Y:S02]  /*1920*/  IMAD R58, R3.reuse, R7, R58 ;  /* 0x00000007033a7224 */ /* 0x040fe400078e023a */
[----:B------:R-:W-:Y:S01]  /*1930*/  @!P4 IMAD.MOV R42, RZ, RZ, -R42 ;  /* 0x000000ffff2ac224 */ /* 0x000fe200078e0a2a */
[----:B------:R-:W-:Y:S01]  /*1940*/  ISETP.GT.U32.AND P4, PT, R3, R56, PT ;  /* 0x000000380300720c */ /* 0x000fe20003f84070 */
[----:B------:R-:W-:-:S04]  /*1950*/  IMAD.HI.U32 R7, R8, R66, RZ ;  /* 0x0000004208077227 */ /* 0x000fc800078e00ff */
[----:B------:R-:W-:Y:S02]  /*1960*/  IMAD R64, R3, R10, R64 ;  /* 0x0000000a03407224 */ /* 0x000fe400078e0240 */
[----:B------:R-:W-:Y:S02]  /*1970*/  IMAD.MOV R10, RZ, RZ, -R7 ;  /* 0x000000ffff0a7224 */ /* 0x000fe400078e0a07 */
[--C-:B------:R-:W-:Y:S01]  /*1980*/  @!P5 IMAD.IADD R52, R52, 0x1, -R3.reuse ;  /* 0x000000013434d824 */ /* 0x100fe200078e0a03 */
[----:B------:R-:W-:Y:S01]  /*1990*/  ISETP.GE.AND P5, PT, R15, RZ, PT ;  /* 0x000000ff0f00720c */ /* 0x000fe20003fa6270 */
[C---:B------:R-:W-:Y:S02]  /*19a0*/  IMAD R66, R3.reuse, R10, R66 ;  /* 0x0000000a03427224 */ /* 0x040fe400078e0242 */
[--C-:B------:R-:W-:Y:S01]  /*19b0*/  @!P6 IMAD.IADD R62, R62, 0x1, -R3.reuse ;  /* 0x000000013e3ee824 */ /* 0x100fe200078e0a03 */
[C---:B------:R-:W-:Y:S01]  /*19c0*/  ISETP.GT.U32.AND P3, PT, R3.reuse, R52, PT ;  /* 0x000000340300720c */ /* 0x040fe20003f64070 */
[----:B------:R-:W-:Y:S01]  /*19d0*/  @!P4 IMAD.IADD R56, R56, 0x1, -R3 ;  /* 0x000000013838c824 */ /* 0x000fe200078e0a03 */
[C---:B------:R-:W-:Y:S01]  /*19e0*/  ISETP.GT.U32.AND P6, PT, R3.reuse, R66, PT ;  /* 0x000000420300720c */ /* 0x040fe20003fc4070 */
[----:B------:R-:W-:Y:S01]  /*19f0*/  IMAD.HI.U32 R7, R8, R68, RZ ;  /* 0x0000004408077227 */ /* 0x000fe200078e00ff */
[----:B------:R-:W-:-:S03]  /*1a00*/  ISETP.GT.U32.AND P4, PT, R3, R64, PT ;  /* 0x000000400300720c */ /* 0x000fc60003f84070 */
[----:B------:R-:W-:Y:S02]  /*1a10*/  IMAD.MOV R7, RZ, RZ, -R7 ;  /* 0x000000ffff077224 */ /* 0x000fe400078e0a07 */
[----:B------:R-:W-:-:S04]  /*1a20*/  IMAD.HI.U32 R9, R8, R70, RZ ;  /* 0x0000004608097227 */ /* 0x000fc800078e00ff */
[C---:B------:R-:W-:Y:S02]  /*1a30*/  IMAD R68, R3.reuse, R7, R68 ;  /* 0x0000000703447224 */ /* 0x040fe400078e0244 */
[--C-:B------:R-:W-:Y:S01]  /*1a40*/  @!P3 IMAD.IADD R52, R52, 0x1, -R3.reuse ;  /* 0x000000013434b824 */ /* 0x100fe200078e0a03 */
[C---:B------:R-:W-:Y:S01]  /*1a50*/  ISETP.GT.U32.AND P3, PT, R3.reuse, R58, PT ;  /* 0x0000003a0300720c */ /* 0x040fe20003f64070 */
[--C-:B------:R-:W-:Y:S01]  /*1a60*/  @!P6 IMAD.IADD R66, R66, 0x1, -R3.reuse ;  /* 0x000000014242e824 */ /* 0x100fe200078e0a03 */
[----:B------:R-:W-:Y:S01]  /*1a70*/  ISETP.GT.U32.AND P6, PT, R3, R68, PT ;  /* 0x000000440300720c */ /* 0x000fe20003fc4070 */
[----:B------:R-:W-:Y:S01]  /*1a80*/  @!P4 IMAD.IADD R64, R64, 0x1, -R3 ;  /* 0x000000014040c824 */ /* 0x000fe200078e0a03 */
[----:B------:R-:W-:Y:S01]  /*1a90*/  ISETP.GE.AND P4, PT, R11, RZ, PT ;  /* 0x000000ff0b00720c */ /* 0x000fe20003f86270 */
[----:B------:R-:W-:Y:S01]  /*1aa0*/  IMAD.MOV R9, RZ, RZ, -R9 ;  /* 0x000000ffff097224 */ /* 0x000fe200078e0a09 */
[----:B------:R-:W-:Y:S01]  /*1ab0*/  LEA.HI R11, R0, R5, RZ, 0x1a ;  /* 0x00000005000b7211 */ /* 0x000fe200078fd0ff */
[----:B------:R-:W-:-:S04]  /*1ac0*/  IMAD.HI.U32 R10, R8, R72, RZ ;  /* 0x00000048080a7227 */ /* 0x000fc800078e00ff */
[C---:B------:R-:W-:Y:S02]  /*1ad0*/  VIADD R29, R11.reuse, 0x3e ;  /* 0x0000003e0b1d7836 */ /* 0x040fe40000000000 */
[----:B------:R-:W-:Y:S02]  /*1ae0*/  VIADD R33, R11, 0x1e ;  /* 0x0000001e0b217836 */ /* 0x000fe40000000000 */
[----:B------:R-:W-:Y:S02]  /*1af0*/  IMAD R70, R3, R9, R70 ;  /* 0x0000000903467224 */ /* 0x000fe400078e0246 */
[--C-:B------:R-:W-:Y:S01]  /*1b00*/  @!P3 IMAD.IADD R58, R58, 0x1, -R3.reuse ;  /* 0x000000013a3ab824 */ /* 0x100fe200078e0a03 */
[----:B------:R-:W-:Y:S01]  /*1b10*/  ISETP.GE.AND P3, PT, R17, RZ, PT ;  /* 0x000000ff1100720c */ /* 0x000fe20003f66270 */
[C---:B------:R-:W-:Y:S01]  /*1b20*/  VIADD R31, R11.reuse, 0x2e ;  /* 0x0000002e0b1f7836 */ /* 0x040fe20000000000 */
[----:B------:R-:W-:Y:S01]  /*1b30*/  IABS R17, R29 ;  /* 0x0000001d00117213 */ /* 0x000fe20000000000 */
[----:B------:R-:W-:Y:S01]  /*1b40*/  IMAD.MOV R10, RZ, RZ, -R10 ;  /* 0x000000ffff0a7224 */ /* 0x000fe200078e0a0a */
[----:B------:R-:W-:Y:S01]  /*1b50*/  IABS R21, R33 ;  /* 0x0000002100157213 */ /* 0x000fe20000000000 */
[----:B------:R-:W-:Y:S01]  /*1b60*/  VIADD R11, R11, 0xe ;  /* 0x0000000e0b0b7836 */ /* 0x000fe20000000000 */
[----:B------:R-:W-:Y:S01]  /*1b70*/  IABS R19, R31 ;  /* 0x0000001f00137213 */ /* 0x000fe20000000000 */
[----:B------:R-:W-:Y:S01]  /*1b80*/  @!P6 IMAD.IADD R68, R68, 0x1, -R3 ;  /* 0x000000014444e824 */ /* 0x000fe200078e0a03 */
[C---:B------:R-:W-:Y:S01]  /*1b90*/  ISETP.GT.U32.AND P6, PT, R3.reuse, R70, PT ;  /* 0x000000460300720c */ /* 0x040fe20003fc4070 */
[----:B------:R-:W-:Y:S01]  /*1ba0*/  IMAD R72, R3, R10, R72 ;  /* 0x0000000a03487224 */ /* 0x000fe200078e0248 */
[----:B------:R-:W-:Y:S01]  /*1bb0*/  IABS R23, R11 ;  /* 0x0000000b00177213 */ /* 0x000fe20000000000 */
[----:B------:R-:W-:-:S04]  /*1bc0*/  IMAD.HI.U32 R7, R8, R17, RZ ;  /* 0x0000001108077227 */ /* 0x000fc800078e00ff */
[----:B------:R-:W-:-:S04]  /*1bd0*/  IMAD.HI.U32 R10, R8, R21, RZ ;  /* 0x00000015080a7227 */ /* 0x000fc800078e00ff */
[----:B------:R-:W-:Y:S01]  /*1be0*/  @!P2 IMAD.MOV R46, RZ, RZ, -R46 ;  /* 0x000000ffff2ea224 */ /* 0x000fe200078e0a2e */
[C---:B------:R-:W-:Y:S01]  /*1bf0*/  ISETP.GT.U32.AND P2, PT, R3.reuse, R58, PT ;  /* 0x0000003a0300720c */ /* 0x040fe20003f44070 */
[----:B------:R-:W-:Y:S02]  /*1c00*/  IMAD.MOV R44, RZ, RZ, -R7 ;  /* 0x000000ffff2c7224 */ /* 0x000fe400078e0a07 */
[----:B------:R-:W-:Y:S01]  /*1c10*/  @!P1 IMAD.MOV R48, RZ, RZ, -R48 ;  /* 0x000000ffff309224 */ /* 0x000fe200078e0a30 */
[C---:B------:R-:W-:Y:S01]  /*1c20*/  ISETP.GT.U32.AND P1, PT, R3.reuse, R62, PT ;  /* 0x0000003e0300720c */ /* 0x040fe20003f24070 */
[----:B------:R-:W-:Y:S01]  /*1c30*/  @!P0 IMAD.MOV R50, RZ, RZ, -R50 ;  /* 0x000000ffff328224 */ /* 0x000fe200078e0a32 */
[C---:B------:R-:W-:Y:S01]  /*1c40*/  ISETP.GT.U32.AND P0, PT, R3.reuse, R64, PT ;  /* 0x000000400300720c */ /* 0x040fe20003f04070 */
[----:B------:R-:W-:Y:S01]  /*1c50*/  @!P5 IMAD.MOV R52, RZ, RZ, -R52 ;  /* 0x000000ffff34d224 */ /* 0x000fe200078e0a34 */
[----:B------:R-:W-:Y:S01]  /*1c60*/  ISETP.GT.U32.AND P5, PT, R3, R66, PT ;  /* 0x000000420300720c */ /* 0x000fe20003fa4070 */
[----:B------:R-:W-:-:S04]  /*1c70*/  IMAD.HI.U32 R9, R8, R19, RZ ;  /* 0x0000001308097227 */ /* 0x000fc800078e00ff */
[----:B------:R-:W-:Y:S02]  /*1c80*/  IMAD.MOV R74, RZ, RZ, -R10 ;  /* 0x000000ffff4a7224 */ /* 0x000fe400078e0a0a */
[----:B------:R-:W-:-:S04]  /*1c90*/  IMAD.HI.U32 R15, R8, R23, RZ ;  /* 0x00000017080f7227 */ /* 0x000fc800078e00ff */
[----:B------:R-:W-:-:S04]  /*1ca0*/  IMAD.HI.U32 R7, R8, R25, RZ ;  /* 0x0000001908077227 */ /* 0x000fc800078e00ff */
[C---:B------:R-:W-:Y:S02]  /*1cb0*/  IMAD R10, R3.reuse, R44, R17 ;  /* 0x0000002c030a7224 */ /* 0x040fe400078e0211 */
[----:B------:R-:W-:Y:S02]  /*1cc0*/  IMAD.MOV R60, RZ, RZ, -R9 ;  /* 0x000000ffff3c7224 */ /* 0x000fe400078e0a09 */
[----:B------:R-:W-:Y:S02]  /*1cd0*/  IMAD R44, R3, R74, R21 ;  /* 0x0000004a032c7224 */ /* 0x000fe400078e0215 */
[----:B------:R-:W-:Y:S02]  /*1ce0*/  IMAD.MOV R76, RZ, RZ, -R15 ;  /* 0x000000ffff4c7224 */ /* 0x000fe400078e0a0f */
[----:B------:R-:W-:Y:S01]  /*1cf0*/  IMAD.MOV R74, RZ, RZ, -R7 ;  /* 0x000000ffff4a7224 */ /* 0x000fe200078e0a07 */
[----:B------:R-:W-:Y:S01]  /*1d00*/  SHF.R.S32.HI R7, RZ, 0x1f, R20 ;  /* 0x0000001fff077819 */ /* 0x000fe20000011414 */
[----:B------:R-:W-:-:S02]  /*1d10*/  @!P6 IMAD.IADD R70, R70, 0x1, -R3 ;  /* 0x000000014646e824 */ /* 0x000fc400078e0a03 */
[----:B------:R-:W-:Y:S01]  /*1d20*/  IMAD R8, R3, R60, R19 ;  /* 0x0000003c03087224 */ /* 0x000fe200078e0213 */
[----:B------:R-:W-:Y:S01]  /*1d30*/  LEA.HI R20, R7, R20, RZ, 0x6 ;  /* 0x0000001407147211 */ /* 0x000fe200078f30ff */
[C---:B------:R-:W-:Y:S01]  /*1d40*/  IMAD R60, R3.reuse, R76, R23 ;  /* 0x0000004c033c7224 */ /* 0x040fe200078e0217 */
[C---:B------:R-:W-:Y:S01]  /*1d50*/  ISETP.GT.U32.AND P6, PT, R3.reuse, R70, PT ;  /* 0x000000460300720c */ /* 0x040fe20003fc4070 */
[----:B------:R-:W-:Y:S01]  /*1d60*/  @!P3 IMAD.MOV R54, RZ, RZ, -R54 ;  /* 0x000000ffff36b224 */ /* 0x000fe200078e0a36 */
[C---:B------:R-:W-:Y:S01]  /*1d70*/  ISETP.GT.U32.AND P3, PT, R3.reuse, R68, PT ;  /* 0x000000440300720c */ /* 0x040fe20003f64070 */
[C---:B------:R-:W-:Y:S01]  /*1d80*/  IMAD R74, R3.reuse, R74, R25 ;  /* 0x0000004a034a7224 */ /* 0x040fe200078e0219 */
[----:B------:R-:W-:Y:S01]  /*1d90*/  CS2R R76, SRZ ;  /* 0x00000000004c7805 */ /* 0x000fe2000001ff00 */
[----:B------:R-:W-:Y:S01]  /*1da0*/  @!P4 IMAD.MOV R56, RZ, RZ, -R56 ;  /* 0x000000ffff38c224 */ /* 0x000fe200078e0a38 */
[C---:B------:R-:W-:Y:S01]  /*1db0*/  ISETP.GT.U32.AND P4, PT, R3.reuse, R10, PT ;  /* 0x0000000a0300720c */ /* 0x040fe20003f84070 */
[--C-:B------:R-:W-:Y:S01]  /*1dc0*/  @!P2 IMAD.IADD R58, R58, 0x1, -R3.reuse ;  /* 0x000000013a3aa824 */ /* 0x100fe200078e0a03 */
[C---:B------:R-:W-:Y:S01]  /*1dd0*/  ISETP.GT.U32.AND P2, PT, R3.reuse, R8, PT ;  /* 0x000000080300720c */ /* 0x040fe20003f44070 */
[--C-:B------:R-:W-:Y:S01]  /*1de0*/  @!P1 IMAD.IADD R62, R62, 0x1, -R3.reuse ;  /* 0x000000013e3e9824 */ /* 0x100fe200078e0a03 */
[C---:B------:R-:W-:Y:S01]  /*1df0*/  ISETP.GT.U32.AND P1, PT, R3.reuse, R44, PT ;  /* 0x0000002c0300720c */ /* 0x040fe20003f24070 */
[--C-:B------:R-:W-:Y:S01]  /*1e00*/  @!P0 IMAD.IADD R64, R64, 0x1, -R3.reuse ;  /* 0x0000000140408824 */ /* 0x100fe200078e0a03 */
[C---:B------:R-:W-:Y:S01]  /*1e10*/  ISETP.GT.U32.AND P0, PT, R3.reuse, R60, PT ;  /* 0x0000003c0300720c */ /* 0x040fe20003f04070 */
[--C-:B------:R-:W-:Y:S01]  /*1e20*/  @!P5 IMAD.IADD R66, R66, 0x1, -R3.reuse ;  /* 0x000000014242d824 */ /* 0x100fe200078e0a03 */
[----:B------:R-:W-:Y:S01]  /*1e30*/  ISETP.GT.U32.AND P5, PT, R3, R74, PT ;  /* 0x0000004a0300720c */ /* 0x000fe20003fa4070 */
[--C-:B------:R-:W-:Y:S01]  /*1e40*/  @!P3 IMAD.IADD R68, R68, 0x1, -R3.reuse ;  /* 0x000000014444b824 */ /* 0x100fe200078e0a03 */
[----:B------:R-:W-:Y:S01]  /*1e50*/  ISETP.GE.AND P3, PT, R35, RZ, PT ;  /* 0x000000ff2300720c */ /* 0x000fe20003f66270 */
[--C-:B------:R-:W-:Y:S01]  /*1e60*/  @!P6 IMAD.IADD R70, R70, 0x1, -R3.reuse ;  /* 0x000000014646e824 */ /* 0x100fe200078e0a03 */
[----:B------:R-:W-:Y:S01]  /*1e70*/  ISETP.GT.U32.AND P6, PT, R3, R72, PT ;  /* 0x000000480300720c */ /* 0x000fe20003fc4070 */
[--C-:B------:R-:W-:Y:S01]  /*1e80*/  @!P4 IMAD.IADD R10, R10, 0x1, -R3.reuse ;  /* 0x000000010a0ac824 */ /* 0x100fe200078e0a03 */
[----:B------:R-:W-:Y:S01]  /*1e90*/  ISETP.GE.AND P4, PT, R37, RZ, PT ;  /* 0x000000ff2500720c */ /* 0x000fe20003f86270 */
        /* <DEDUP_REMOVED lines=8> */
[----:B------:R-:W-:Y:S01]  /*1f20*/  @!P3 IMAD.MOV R58, RZ, RZ, -R58 ;  /* 0x000000ffff3ab224 */ /* 0x000fe200078e0a3a */
[C---:B------:R-:W-:Y:S01]  /*1f30*/  ISETP.GT.U32.AND P3, PT, R3.reuse, R10, PT ;  /* 0x0000000a0300720c */ /* 0x040fe20003f64070 */
[--C-:B------:R-:W-:Y:S01]  /*1f40*/  @!P6 IMAD.IADD R72, R72, 0x1, -R3.reuse ;  /* 0x000000014848e824 */ /* 0x100fe200078e0a03 */
[C---:B------:R-:W-:Y:S01]  /*1f50*/  ISETP.GT.U32.AND P6, PT, R3.reuse, R74, PT ;  /* 0x0000004a0300720c */ /* 0x040fe20003fc4070 */
[----:B------:R-:W-:Y:S01]  /*1f60*/  @!P4 IMAD.MOV R62, RZ, RZ, -R62 ;  /* 0x000000ffff3ec224 */ /* 0x000fe200078e0a3e */
[C---:B------:R-:W-:Y:S01]  /*1f70*/  ISETP.GT.U32.AND P4, PT, R3.reuse, R8, PT ;  /* 0x000000080300720c */ /* 0x040fe20003f84070 */
[----:B------:R-:W-:Y:S01]  /*1f80*/  @!P2 IMAD.MOV R64, RZ, RZ, -R64 ;  /* 0x000000ffff40a224 */ /* 0x000fe200078e0a40 */
[C---:B------:R-:W-:Y:S01]  /*1f90*/  ISETP.GT.U32.AND P2, PT, R3.reuse, R44, PT ;  /* 0x0000002c0300720c */ /* 0x040fe20003f44070 */
[----:B------:R-:W-:Y:S01]  /*1fa0*/  @!P1 IMAD.MOV R66, RZ, RZ, -R66 ;  /* 0x000000ffff429224 */ /* 0x000fe200078e0a42 */
[C---:B------:R-:W-:Y:S01]  /*1fb0*/  ISETP.GT.U32.AND P1, PT, R3.reuse, R60, PT ;  /* 0x0000003c0300720c */ /* 0x040fe20003f24070 */
[----:B------:R-:W-:Y:S01]  /*1fc0*/  @!P0 IMAD.MOV R68, RZ, RZ, -R68 ;  /* 0x000000ffff448224 */ /* 0x000fe200078e0a44 */
[----:B------:R-:W-:Y:S01]  /*1fd0*/  ISETP.GT.U32.AND P0, PT, R3, R72, PT ;  /* 0x000000480300720c */ /* 0x000fe20003f04070 */
        /* <DEDUP_REMOVED lines=13> */
[----:B------:R-:W-:Y:S01]  /*20b0*/  ISETP.NE.AND P0, PT, R13, RZ, PT ;  /* 0x000000ff0d00720c */ /* 0x000fe20003f05270 */
[----:B------:R-:W-:Y:S01]  /*20c0*/  @!P5 IMAD.MOV R10, RZ, RZ, -R10 ;  /* 0x000000ffff0ad224 */ /* 0x000fe200078e0a0a */
[----:B------:R-:W-:Y:S01]  /*20d0*/  LOP3.LUT R3, RZ, R13, RZ, 0x33, !PT ;  /* 0x0000000dff037212 */ /* 0x000fe200078e33ff */
[----:B------:R-:W-:Y:S01]  /*20e0*/  @!P3 IMAD.MOV R8, RZ, RZ, -R8 ;  /* 0x000000ffff08b224 */ /* 0x000fe200078e0a08 */
[----:B------:R-:W0:Y:S01]  /*20f0*/  LDC R13, c[0x0][0x238] ;  /* 0x00008e00ff0d7b82 */ /* 0x000e220000000800 */
[----:B------:R-:W-:Y:S01]  /*2100*/  @!P6 IMAD.MOV R72, RZ, RZ, -R72 ;  /* 0x000000ffff48e224 */ /* 0x000fe200078e0a48 */
[C---:B------:R-:W-:Y:S01]  /*2110*/  SEL R10, R3.reuse, R10, !P0 ;  /* 0x0000000a030a7207 */ /* 0x040fe20004000000 */
[----:B------:R-:W-:Y:S01]  /*2120*/  @!P4 IMAD.MOV R44, RZ, RZ, -R44 ;  /* 0x000000ffff2cc224 */ /* 0x000fe200078e0a2c */
[C---:B------:R-:W-:Y:S01]  /*2130*/  SEL R14, R3.reuse, R14, !P0 ;  /* 0x0000000e030e7207 */ /* 0x040fe20004000000 */
[----:B------:R-:W-:Y:S01]  /*2140*/  @!P2 IMAD.MOV R60, RZ, RZ, -R60 ;  /* 0x000000ffff3ca224 */ /* 0x000fe200078e0a3c */
[C---:B------:R-:W-:Y:S01]  /*2150*/  SEL R7, R3.reuse, R16, !P0 ;  /* 0x0000001003077207 */ /* 0x040fe20004000000 */
[----:B------:R-:W-:Y:S01]  /*2160*/  IMAD R10, R10, UR4, RZ ;  /* 0x000000040a0a7c24 */ /* 0x000fe2000f8e02ff */
[C---:B------:R-:W-:Y:S01]  /*2170*/  SEL R22, R3.reuse, R22, !P0 ;  /* 0x0000001603167207 */ /* 0x040fe20004000000 */
[----:B------:R-:W-:Y:S01]  /*2180*/  @!P1 IMAD.MOV R74, RZ, RZ, -R74 ;  /* 0x000000ffff4a9224 */ /* 0x000fe200078e0a4a */
[C---:B------:R-:W-:Y:S01]  /*2190*/  SEL R24, R3.reuse, R24, !P0 ;  /* 0x0000001803187207 */ /* 0x040fe20004000000 */
[----:B------:R-:W-:Y:S01]  /*21a0*/  IMAD R14, R14, UR4, RZ ;  /* 0x000000040e0e7c24 */ /* 0x000fe2000f8e02ff */
[----:B------:R-:W-:Y:S01]  /*21b0*/  SEL R26, R3, R26, !P0 ;  /* 0x0000001a031a7207 */ /* 0x000fe20004000000 */
[----:B------:R-:W-:Y:S01]  /*21c0*/  IMAD R7, R7, UR4, RZ ;  /* 0x0000000407077c24 */ /* 0x000fe2000f8e02ff */
[C---:B------:R-:W-:Y:S01]  /*21d0*/  SEL R28, R3.reuse, R28, !P0 ;  /* 0x0000001c031c7207 */ /* 0x040fe20004000000 */
        /* <DEDUP_REMOVED lines=13> */
[----:B------:R-:W-:Y:S01]  /*22b0*/  IADD3 R16, P1, R6, UR6, RZ ;  /* 0x0000000606107c10 */ /* 0x000fe2000ff3e0ff */
[----:B------:R-:W-:Y:S01]  /*22c0*/  IMAD R34, R34, UR4, RZ ;  /* 0x0000000422227c24 */ /* 0x000fe2000f8e02ff */
[----:B------:R-:W-:Y:S01]  /*22d0*/  SHF.R.S32.HI R219, RZ, 0x1f, R10 ;  /* 0x0000001fffdb7819 */ /* 0x000fe2000001140a */
[----:B------:R-:W-:Y:S01]  /*22e0*/  IMAD R36, R36, UR4, RZ ;  /* 0x0000000424247c24 */ /* 0x000fe2000f8e02ff */
[----:B------:R-:W-:Y:S01]  /*22f0*/  IADD3 R11, P4, R10, UR8, RZ ;  /* 0x000000080a0b7c10 */ /* 0x000fe2000ff9e0ff */
[----:B------:R-:W-:Y:S01]  /*2300*/  IMAD R38, R38, UR4, RZ ;  /* 0x0000000426267c24 */ /* 0x000fe2000f8e02ff */
[C---:B------:R-:W-:Y:S01]  /*2310*/  SEL R12, R3.reuse, R12, !P0 ;  /* 0x0000000c030c7207 */ /* 0x040fe20004000000 */
[----:B------:R-:W-:Y:S01]  /*2320*/  ULDC UR6, c[0x0][0x23c] ;  /* 0x00008f0000067ab9 */ /* 0x000fe20000000800 */
[C---:B------:R-:W-:Y:S01]  /*2330*/  SEL R40, R3.reuse, R40, !P0 ;  /* 0x0000002803287207 */ /* 0x040fe20004000000 */
[----:B------:R-:W-:Y:S01]  /*2340*/  USHF.L.U32 UR24, UR6, 0x6, URZ ;  /* 0x0000000606187899 */ /* 0x000fe2000800063f */
        /* <DEDUP_REMOVED lines=32> */
[----:B------:R-:W-:Y:S01]  /*2550*/  SEL R3, R3, R74, !P0 ;  /* 0x0000004a03037207 */ /* 0x000fe20004000000 */
[----:B------:R-:W-:Y:S01]  /*2560*/  IMAD R70, R70, UR4, RZ ;  /* 0x0000000446467c24 */ /* 0x000fe2000f8e02ff */
[----:B------:R-:W-:Y:S01]  /*2570*/  LEA.HI.X.SX32 R203, R6, UR7, 0x1, P1 ;  /* 0x0000000706cb7c11 */ /* 0x000fe200088f0eff */
[----:B------:R-:W-:Y:S01]  /*2580*/  IMAD.SHL.U32 R6, R0, 0x8, RZ ;  /* 0x0000000800067824 */ /* 0x000fe200078e00ff */
[----:B------:R-:W-:Y:S01]  /*2590*/  IADD3.X R219, R219, UR9, RZ, P4, !PT ;  /* 0x00000009dbdb7c10 */ /* 0x000fe2000a7fe4ff */
[----:B------:R-:W-:Y:S01]  /*25a0*/  IMAD R72, R72, UR4, RZ ;  /* 0x0000000448487c24 */ /* 0x000fe2000f8e02ff */
[----:B------:R-:W-:Y:S01]  /*25b0*/  SHF.R.S32.HI R195, RZ, 0x1f, R14 ;  /* 0x0000001fffc37819 */ /* 0x000fe2000001140e */
[----:B------:R-:W-:Y:S01]  /*25c0*/  IMAD R15, R3, UR4, RZ ;  /* 0x00000004030f7c24 */ /* 0x000fe2000f8e02ff */
[----:B------:R-:W-:Y:S01]  /*25d0*/  IADD3 R207, P3, R14, UR8, RZ ;  /* 0x000000080ecf7c10 */ /* 0x000fe2000ff7e0ff */
[----:B------:R-:W-:Y:S01]  /*25e0*/  UIADD3 UR4, UR12, 0x2000, URZ ;  /* 0x000020000c047890 */ /* 0x000fe2000fffe03f */
[----:B------:R-:W-:-:S02]  /*25f0*/  SHF.R.S32.HI R191, RZ, 0x1f, R7 ;  /* 0x0000001fffbf7819 */ /* 0x000fc40000011407 */
[----:B------:R-:W-:Y:S02]  /*2600*/  CS2R R74, SRZ ;  /* 0x00000000004a7805 */ /* 0x000fe4000001ff00 */
[----:B------:R-:W-:Y:S01]  /*2610*/  IADD3 R209, P1, R7, UR8, RZ ;  /* 0x0000000807d17c10 */ /* 0x000fe2000ff3e0ff */
[----:B------:R-:W-:Y:S01]  /*2620*/  USHF.R.U32.HI UR4, URZ, 0x4, UR4 ;  /* 0x000000043f047899 */ /* 0x000fe20008011604 */
[----:B------:R-:W-:Y:S01]  /*2630*/  SHF.R.S32.HI R187, RZ, 0x1f, R22 ;  /* 0x0000001fffbb7819 */ /* 0x000fe20000011416 */
[----:B------:R-:W-:Y:S01]  /*2640*/  UMOV UR7, 0x80000020 ;  /* 0x8000002000077882 */ /* 0x000fe20000000000 */
[----:B------:R-:W-:Y:S01]  /*2650*/  IADD3 R211, P0, R22, UR8, RZ ;  /* 0x0000000816d37c10 */ /* 0x000fe2000ff1e0ff */
[----:B------:R-:W-:Y:S01]  /*2660*/  USGXT.U32 UR4, UR4, 0xe ;  /* 0x0000000e0404789a */ /* 0x000fe20008000000 */
[----:B------:R-:W-:Y:S02]  /*2670*/  SHF.R.S32.HI R183, RZ, 0x1f, R24 ;  /* 0x0000001fffb77819 */ /* 0x000fe40000011418 */
[----:B------:R-:W-:-:S02]  /*2680*/  IADD3 R213, P2, R24, UR8, RZ ;  /* 0x0000000818d57c10 */ /* 0x000fc4000ff5e0ff */
[----:B------:R-:W-:Y:S02]  /*2690*/  CS2R R24, SRZ ;  /* 0x0000000000187805 */ /* 0x000fe4000001ff00 */
[----:B------:R-:W-:Y:S01]  /*26a0*/  SHF.R.S32.HI R179, RZ, 0x1f, R26 ;  /* 0x0000001fffb37819 */ /* 0x000fe2000001141a */
[----:B------:R-:W-:Y:S01]  /*26b0*/  UIADD3.64 UR10, UR4, -UR10, URZ ;  /* 0x8000000a040a7297 */ /* 0x000fe2000fffe03f */
[----:B------:R-:W-:Y:S02]  /*26c0*/  IADD3 R215, P5, R26, UR8, RZ ;  /* 0x000000081ad77c10 */ /* 0x000fe4000ffbe0ff */
[----:B------:R-:W-:Y:S02]  /*26d0*/  CS2R R26, SRZ ;  /* 0x00000000001a7805 */ /* 0x000fe4000001ff00 */
[----:B------:R-:W-:Y:S02]  /*26e0*/  SHF.R.S32.HI R175, RZ, 0x1f, R28 ;  /* 0x0000001fffaf7819 */ /* 0x000fe4000001141c */
[----:B------:R-:W-:-:S02]  /*26f0*/  IADD3 R217, P4, R28, UR8, RZ ;  /* 0x000000081cd97c10 */ /* 0x000fc4000ff9e0ff */
[----:B------:R-:W-:Y:S02]  /*2700*/  CS2R R28, SRZ ;  /* 0x00000000001c7805 */ /* 0x000fe4000001ff00 */
[----:B------:R-:W-:Y:S02]  /*2710*/  IADD3.X R195, R195, UR9, RZ, P3, !PT ;  /* 0x00000009c3c37c10 */ /* 0x000fe40009ffe4ff */
[----:B------:R-:W-:Y:S02]  /*2720*/  IADD3.X R191, R191, UR9, RZ, P1, !PT ;  /* 0x00000009bfbf7c10 */ /* 0x000fe40008ffe4ff */
[----:B------:R-:W-:Y:S02]  /*2730*/  IADD3.X R187, R187, UR9, RZ, P0, !PT ;  /* 0x00000009bbbb7c10 */ /* 0x000fe400087fe4ff */
[----:B------:R-:W-:Y:S02]  /*2740*/  IADD3.X R183, R183, UR9, RZ, P2, !PT ;  /* 0x00000009b7b77c10 */ /* 0x000fe400097fe4ff */
[----:B------:R-:W-:-:S02]  /*2750*/  IADD3.X R179, R179, UR9, RZ, P5, !PT ;  /* 0x00000009b3b37c10 */ /* 0x000fc4000affe4ff */
[----:B------:R-:W-:Y:S02]  /*2760*/  IADD3.X R175, R175, UR9, RZ, P4, !PT ;  /* 0x00000009afaf7c10 */ /* 0x000fe4000a7fe4ff */
[----:B------:R-:W-:Y:S02]  /*2770*/  SHF.R.S32.HI R171, RZ, 0x1f, R8 ;  /* 0x0000001fffab7819 */ /* 0x000fe40000011408 */
[----:B------:R-:W-:Y:S02]  /*2780*/  IADD3 R201, P3, R8, UR8, RZ ;  /* 0x0000000808c97c10 */ /* 0x000fe4000ff7e0ff */
[----:B------:R-:W-:Y:S02]  /*2790*/  SHF.R.S32.HI R167, RZ, 0x1f, R30 ;  /* 0x0000001fffa77819 */ /* 0x000fe4000001141e */
[----:B------:R-:W-:Y:S02]  /*27a0*/  IADD3 R197, P1, R30, UR8, RZ ;  /* 0x000000081ec57c10 */ /* 0x000fe4000ff3e0ff */
[----:B------:R-:W-:-:S02]  /*27b0*/  CS2R R30, SRZ ;  /* 0x00000000001e7805 */ /* 0x000fc4000001ff00 */
[----:B------:R-:W-:Y:S02]  /*27c0*/  SHF.R.S32.HI R163, RZ, 0x1f, R32 ;  /* 0x0000001fffa37819 */ /* 0x000fe40000011420 */
[----:B------:R-:W-:Y:S02]  /*27d0*/  IADD3 R193, P0, R32, UR8, RZ ;  /* 0x0000000820c17c10 */ /* 0x000fe4000ff1e0ff */
[----:B------:R-:W-:Y:S02]  /*27e0*/  CS2R R32, SRZ ;  /* 0x0000000000207805 */ /* 0x000fe4000001ff00 */
        /* <DEDUP_REMOVED lines=9> */
[----:B------:R-:W-:Y:S02]  /*2880*/  IADD3.X R171, R171, UR9, RZ, P3, !PT ;  /* 0x00000009abab7c10 */ /* 0x000fe40009ffe4ff */
[----:B------:R-:W-:Y:S02]  /*2890*/  IADD3.X R167, R167, UR9, RZ, P1, !PT ;  /* 0x00000009a7a77c10 */ /* 0x000fe40008ffe4ff */
[----:B------:R-:W-:Y:S02]  /*28a0*/  IADD3.X R163, R163, UR9, RZ, P0, !PT ;  /* 0x00000009a3a37c10 */ /* 0x000fe400087fe4ff */
[----:B------:R-:W-:Y:S02]  /*28b0*/  IADD3.X R159, R159, UR9, RZ, P2, !PT ;  /* 0x000000099f9f7c10 */ /* 0x000fe400097fe4ff */
[----:B------:R-:W-:Y:S02]  /*28c0*/  IADD3.X R155, R155, UR9, RZ, P5, !PT ;  /* 0x000000099b9b7c10 */ /* 0x000fe4000affe4ff */
[----:B------:R-:W-:-:S02]  /*28d0*/  IADD3.X R151, R151, UR9, RZ, P4, !PT ;  /* 0x0000000997977c10 */ /* 0x000fc4000a7fe4ff */
        /* <DEDUP_REMOVED lines=42> */
[----:B------:R-:W-:Y:S02]  /*2b80*/  LOP3.LUT R14, R0, 0x3f, RZ, 0xc0, !PT ;  /* 0x0000003f000e7812 */ /* 0x000fe400078ec0ff */
[----:B------:R-:W-:Y:S02]  /*2b90*/  LOP3.LUT R7, R6, 0x30, RZ, 0xc0, !PT ;  /* 0x0000003006077812 */ /* 0x000fe400078ec0ff */
[----:B------:R-:W-:Y:S01]  /*2ba0*/  IADD3.X R107, R107, UR9, RZ, P3, !PT ;  /* 0x000000096b6b7c10 */ /* 0x000fe20009ffe4ff */
[----:B------:R-:W-:Y:S01]  /*2bb0*/  IMAD R14, R14, UR6, RZ ;  /* 0x000000060e0e7c24 */ /* 0x000fe2000f8e02ff */
[----:B------:R-:W-:Y:S01]  /*2bc0*/  IADD3.X R103, R103, UR9, RZ, P1, !PT ;  /* 0x0000000967677c10 */ /* 0x000fe20008ffe4ff */
[----:B------:R-:W-:Y:S01]  /*2bd0*/  UMOV UR6, UR4 ;  /* 0x0000000400067c82 */ /* 0x000fe20008000000 */
[----:B------:R-:W-:Y:S02]  /*2be0*/  IADD3.X R99, R99, UR9, RZ, P0, !PT ;  /* 0x0000000963637c10 */ /* 0x000fe400087fe4ff */
[----:B------:R-:W-:-:S02]  /*2bf0*/  IADD3.X R95, R95, UR9, RZ, P2, !PT ;  /* 0x000000095f5f7c10 */ /* 0x000fc400097fe4ff */
[----:B------:R-:W-:Y:S02]  /*2c00*/  IADD3.X R91, R91, UR9, RZ, P5, !PT ;  /* 0x000000095b5b7c10 */ /* 0x000fe4000affe4ff */
[----:B------:R-:W-:Y:S02]  /*2c10*/  IADD3.X R89, R89, UR9, RZ, P4, !PT ;  /* 0x0000000959597c10 */ /* 0x000fe4000a7fe4ff */
[----:B------:R-:W-:Y:S02]  /*2c20*/  SHF.R.S32.HI R199, RZ, 0x1f, R12 ;  /* 0x0000001fffc77819 */ /* 0x000fe4000001140c */
[----:B------:R-:W-:Y:S01]  /*2c30*/  IADD3 R205, P6, R12, UR8, RZ ;  /* 0x000000080ccd7c10 */ /* 0x000fe2000ffde0ff */
[----:B------:R-:W-:Y:S01]  /*2c40*/  IMAD R12, R2, 0x40, R7 ;  /* 0x00000040020c7824 */ /* 0x000fe200078e0207 */
[----:B------:R-:W-:Y:S02]  /*2c50*/  SHF.R.S32.HI R3, RZ, 0x1f, R64 ;  /* 0x0000001fff037819 */ /* 0x000fe40000011440 */
[----:B------:R-:W-:-:S02]  /*2c60*/  IADD3 R113, P3, R64, UR8, RZ ;  /* 0x0000000840717c10 */ /* 0x000fc4000ff7e0ff */
[----:B------:R-:W-:Y:S02]  /*2c70*/  CS2R R64, SRZ ;  /* 0x0000000000407805 */ /* 0x000fe4000001ff00 */
[----:B------:R-:W-:Y:S02]  /*2c80*/  SHF.R.S32.HI R23, RZ, 0x1f, R66 ;  /* 0x0000001fff177819 */ /* 0x000fe40000011442 */
[----:B------:R-:W-:Y:S02]  /*2c90*/  IADD3 R109, P1, R66, UR8, RZ ;  /* 0x00000008426d7c10 */ /* 0x000fe4000ff3e0ff */
[----:B------:R-:W-:Y:S02]  /*2ca0*/  CS2R R66, SRZ ;  /* 0x0000000000427805 */ /* 0x000fe4000001ff00 */
        /* <DEDUP_REMOVED lines=9> */
[----:B------:R-:W-:Y:S01]  /*2d40*/  IADD3 R93, P4, R15, UR8, RZ ;  /* 0x000000080f5d7c10 */ /* 0x000fe2000ff9e0ff */
[----:B------:R-:W-:Y:S01]  /*2d50*/  UIADD3 UR8, UP0, UR13, 0x2, URZ ;  /* 0x000000020d087890 */ /* 0x000fe2000ff1e03f */
[----:B------:R-:W-:Y:S02]  /*2d60*/  IADD3.X R199, R199, UR9, RZ, P6, !PT ;  /* 0x00000009c7c77c10 */ /* 0x000fe4000b7fe4ff */
[----:B------:R-:W-:Y:S02]  /*2d70*/  IADD3.X R3, R3, UR9, RZ, P3, !PT ;  /* 0x0000000903037c10 */ /* 0x000fe40009ffe4ff */
[----:B------:R-:W-:Y:S02]  /*2d80*/  IADD3.X R23, R23, UR9, RZ, P1, !PT ;  /* 0x0000000917177c10 */ /* 0x000fe40008ffe4ff */
[----:B------:R-:W-:-:S02]  /*2d90*/  IADD3.X R21, R21, UR9, RZ, P0, !PT ;  /* 0x0000000915157c10 */ /* 0x000fc400087fe4ff */
[----:B------:R-:W-:Y:S02]  /*2da0*/  IADD3.X R19, R19, UR9, RZ, P2, !PT ;  /* 0x0000000913137c10 */ /* 0x000fe400097fe4ff */
[----:B------:R-:W-:Y:S02]  /*2db0*/  IADD3.X R17, R17, UR9, RZ, P5, !PT ;  /* 0x0000000911117c10 */ /* 0x000fe4000affe4ff */
[----:B------:R-:W-:Y:S01]  /*2dc0*/  LEA.HI.X.SX32 R15, R15, UR9, 0x1, P4 ;  /* 0x000000090f0f7c11 */ /* 0x000fe2000a0f0eff */
[----:B------:R-:W-:Y:S01]  /*2dd0*/  UIADD3.X UR9, UR5, -0x7fffffe0, URZ, UP0, !UPT ;  /* 0x8000002005097890 */ /* 0x000fe200087fe43f */
[----:B------:R-:W-:Y:S02]  /*2de0*/  SHF.R.S32.HI R20, RZ, 0x6, R20 ;  /* 0x00000006ff147819 */ /* 0x000fe40000011414 */
[----:B------:R-:W-:Y:S01]  /*2df0*/  SHF.R.S32.HI R10, RZ, 0x1f, R14 ;  /* 0x0000001fff0a7819 */ /* 0x000fe2000001140e */
[----:B------:R-:W-:Y:S01]  /*2e00*/  UIADD3.64 UR16, UR8, 0xfe, URZ ;  /* 0x000000fe08107897 */ /* 0x000fe2000fffe03f */
[C---:B------:R-:W-:Y:S01]  /*2e10*/  LOP3.LUT R9, R12.reuse, 0x10, RZ, 0x3c, !PT ;  /* 0x000000100c097812 */ /* 0x040fe200078e3cff */
[----:B------:R-:W-:Y:S01]  /*2e20*/  UIADD3.64 UR20, UR8, 0x100, URZ ;  /* 0x0000010008147897 */ /* 0x000fe2000fffe03f */
[----:B------:R-:W-:-:S02]  /*2e30*/  LOP3.LUT R8, R12, 0x20, RZ, 0x3c, !PT ;  /* 0x000000200c087812 */ /* 0x000fc400078e3cff */
[----:B0-----:R-:W-:-:S09]  /*2e40*/  LOP3.LUT R7, R12, 0x30, RZ, 0x3c, !PT ;  /* 0x000000300c077812 */ /* 0x001fd200078e3cff */
.L_x_2:
[----:B------:R-:W-:Y:S02]  /*2e50*/  ISETP.GT.AND P2, PT, R18, RZ, PT ;  /* 0x000000ff1200720c */ /* 0x000fe40003f44270 */
[----:B------:R-:W-:Y:S01]  /*2e60*/  PRMT R178, RZ, 0x7610, R178 ;  /* 0x00007610ffb27816 */ /* 0x000fe200000000b2 */
[C---:B------:R-:W-:Y:S01]  /*2e70*/  IMAD.SHL.U32 R88, R13.reuse, 0x2, RZ ;  /* 0x000000020d587824 */ /* 0x040fe200078e00ff */
[----:B------:R-:W-:Y:S01]  /*2e80*/  LOP3.LUT R133, R0, 0x3f, RZ, 0xc0, !PT ;  /* 0x0000003f00857812 */ /* 0x000fe200078ec0ff */
[----:B------:R-:W-:Y:S01]  /*2e90*/  IMAD R22, R13, 0x3, RZ ;  /* 0x000000030d167824 */ /* 0x000fe200078e02ff */
[----:B------:R-:W-:Y:S02]  /*2ea0*/  IADD3 R132, P3, R16, UR25, RZ ;  /* 0x0000001910847c10 */ /* 0x000fe4000ff7e0ff */
[C---:B------:R-:W-:Y:S02]  /*2eb0*/  ISETP.GT.AND P1, PT, R18.reuse, 0x1, PT ;  /* 0x000000011200780c */ /* 0x040fe40003f24270 */
[----:B------:R-:W-:-:S02]  /*2ec0*/  ISETP.GT.AND P5, PT, R18, 0x2, PT ;  /* 0x000000021200780c */ /* 0x000fc40003fa4270 */
[----:B------:R-:W-:Y:S01]  /*2ed0*/  ISETP.GE.AND P0, PT, R133, R18, PT ;  /* 0x000000128500720c */ /* 0x000fe20003f06270 */
[----:B------:R-:W-:Y:S01]  /*2ee0*/  @P2 IMAD.MOV.U32 R202, RZ, RZ, R16 ;  /* 0x000000ffffca2224 */ /* 0x000fe200078e0010 */
[----:B------:R-:W-:-:S04]  /*2ef0*/  LEA.HI.X.SX32 R133, R13, R203, 0x1, P3 ;  /* 0x000000cb0d857211 */ /* 0x000fc800018f0eff */
[----:B------:R-:W2:Y:S01]  /*2f00*/  @P2 LDG.E.U8 R178, desc[UR14][R202.64] ;  /* 0x0000000ecab22981 */ /* 0x000ea2000c1e1100 */
[----:B------:R-:W-:Y:S02]  /*2f10*/  ISETP.GT.AND P2, PT, R18, 0x3, PT ;  /* 0x000000031200780c */ /* 0x000fe40003f44270 */
[-C--:B------:R-:W-:Y:S02]  /*2f20*/  IADD3 R134, P4, R88, R16.reuse, RZ ;  /* 0x0000001058867210 */ /* 0x080fe40007f9e0ff */
[----:B------:R-:W-:Y:S01]  /*2f30*/  IADD3 R136, P3, R22, R16, RZ ;  /* 0x0000001016887210 */ /* 0x000fe20007f7e0ff */
[----:B------:R-:W-:Y:S01]  /*2f40*/  IMAD.SHL.U32 R90, R13, 0x4, RZ ;  /* 0x000000040d5a7824 */ /* 0x000fe200078e00ff */
[----:B------:R-:W-:Y:S02]  /*2f50*/  PRMT R176, RZ, 0x7610, R176 ;  /* 0x00007610ffb07816 */ /* 0x000fe400000000b0 */
[----:B------:R-:W-:Y:S02]  /*2f60*/  PRMT R140, RZ, 0x7610, R140 ;  /* 0x00007610ff8c7816 */ /* 0x000fe4000000008c */
[----:B------:R-:W-:-:S02]  /*2f70*/  PRMT R141, RZ, 0x7610, R141 ;  /* 0x00007610ff8d7816 */ /* 0x000fc4000000008d */
[-C--:B------:R-:W-:Y:S01]  /*2f80*/  LEA.HI.X.SX32 R135, R88, R203.reuse, 0x1, P4 ;  /* 0x000000cb58877211 */ /* 0x080fe200020f0eff */
[----:B------:R-:W3:Y:S01]  /*2f90*/  @P1 LDG.E.U8 R176, desc[UR14][R132.64] ;  /* 0x0000000e84b01981 */ /* 0x000ee2000c1e1100 */
[----:B------:R-:W-:Y:S01]  /*2fa0*/  LEA.HI.X.SX32 R137, R22, R203, 0x1, P3 ;  /* 0x000000cb16897211 */ /* 0x000fe200018f0eff */
[C---:B------:R-:W-:Y:S01]  /*2fb0*/  IMAD R22, R13.reuse, 0x5, RZ ;  /* 0x000000050d167824 */ /* 0x040fe200078e02ff */
[----:B------:R-:W-:Y:S01]  /*2fc0*/  IADD3 R138, P3, R90, R16, RZ ;  /* 0x000000105a8a7210 */ /* 0x000fe20007f7e0ff */
[----:B------:R0:W4:Y:S01]  /*2fd0*/  @P5 LDG.E.U8 R140, desc[UR14][R134.64] ;  /* 0x0000000e868c5981 */ /* 0x000122000c1e1100 */
[----:B------:R-:W-:Y:S01]  /*2fe0*/  IMAD R88, R13, 0x6, RZ ;  /* 0x000000060d587824 */ /* 0x000fe200078e02ff */
[C---:B------:R-:W-:Y:S02]  /*2ff0*/  ISETP.GT.AND P1, PT, R18.reuse, 0x4, PT ;  /* 0x000000041200780c */ /* 0x040fe40003f24270 */
[----:B------:R-:W5:Y:S01]  /*3000*/  @P2 LDG.E.U8 R141, desc[UR14][R136.64] ;  /* 0x0000000e888d2981 */ /* 0x000f62000c1e1100 */
[----:B------:R-:W-:-:S02]  /*3010*/  ISETP.GT.AND P5, PT, R18, 0x5, PT ;  /* 0x000000051200780c */ /* 0x000fc40003fa4270 */
[----:B------:R-:W-:Y:S02]  /*3020*/  ISETP.GT.AND P2, PT, R18, 0x6, PT ;  /* 0x000000061200780c */ /* 0x000fe40003f44270 */
[----:B------:R-:W-:Y:S02]  /*3030*/  LEA.HI.X.SX32 R139, R90, R203, 0x1, P3 ;  /* 0x000000cb5a8b7211 */ /* 0x000fe400018f0eff */
[-C--:B------:R-:W-:Y:S02]  /*3040*/  IADD3 R144, P4, R22, R16.reuse, RZ ;  /* 0x0000001016907210 */ /* 0x080fe40007f9e0ff */
[----:B------:R-:W-:Y:S01]  /*3050*/  IADD3 R220, P3, R88, R16, RZ ;  /* 0x0000001058dc7210 */ /* 0x000fe20007f7e0ff */
[----:B------:R-:W-:Y:S01]  /*3060*/  IMAD R90, R13, 0x7, RZ ;  /* 0x000000070d5a7824 */ /* 0x000fe200078e02ff */
[----:B------:R-:W-:Y:S02]  /*3070*/  PRMT R146, RZ, 0x7610, R146 ;  /* 0x00007610ff927816 */ /* 0x000fe40000000092 */
[----:B------:R-:W-:-:S02]  /*3080*/  PRMT R143, RZ, 0x7610, R143 ;  /* 0x00007610ff8f7816 */ /* 0x000fc4000000008f */
[----:B------:R-:W-:Y:S02]  /*3090*/  PRMT R206, RZ, 0x7610, R206 ;  /* 0x00007610ffce7816 */ /* 0x000fe400000000ce */
[-C--:B------:R-:W-:Y:S01]  /*30a0*/  LEA.HI.X.SX32 R145, R22, R203.reuse, 0x1, P4 ;  /* 0x000000cb16917211 */ /* 0x080fe200020f0eff */
[----:B------:R1:W2:Y:S01]  /*30b0*/  @P1 LDG.E.U8 R146, desc[UR14][R138.64] ;  /* 0x0000000e8a921981 */ /* 0x0002a2000c1e1100 */
[----:B------:R-:W-:Y:S01]  /*30c0*/  LEA.HI.X.SX32 R221, R88, R203, 0x1, P3 ;  /* 0x000000cb58dd7211 */ /* 0x000fe200018f0eff */
[C---:B------:R-:W-:Y:S01]  /*30d0*/  IMAD.SHL.U32 R88, R13.reuse, 0x8, RZ ;  /* 0x000000080d587824 */ /* 0x040fe200078e00ff */
[----:B0-----:R-:W-:Y:S01]  /*30e0*/  IADD3 R134, P3, R90, R16, RZ ;  /* 0x000000105a867210 */ /* 0x001fe20007f7e0ff */
[----:B------:R0:W3:Y:S01]  /*30f0*/  @P5 LDG.E.U8 R143, desc[UR14][R144.64] ;  /* 0x0000000e908f5981 */ /* 0x0000e2000c1e1100 */
[----:B------:R-:W-:Y:S01]  /*3100*/  IMAD R22, R13, 0x9, RZ ;  /* 0x000000090d167824 */ /* 0x000fe200078e02ff */
[C---:B------:R-:W-:Y:S02]  /*3110*/  ISETP.GT.AND P1, PT, R18.reuse, 0x7, PT ;  /* 0x000000071200780c */ /* 0x040fe40003f24270 */
[----:B------:R-:W4:Y:S01]  /*3120*/  @P2 LDG.E.U8 R206, desc[UR14][R220.64] ;  /* 0x0000000edcce2981 */ /* 0x000f22000c1e1100 */
[----:B------:R-:W-:-:S02]  /*3130*/  ISETP.GT.AND P5, PT, R18, 0x8, PT ;  /* 0x000000081200780c */ /* 0x000fc40003fa4270 */
[----:B------:R-:W-:Y:S02]  /*3140*/  ISETP.GT.AND P2, PT, R18, 0x9, PT ;  /* 0x000000091200780c */ /* 0x000fe40003f44270 */
[----:B------:R-:W-:Y:S02]  /*3150*/  LEA.HI.X.SX32 R135, R90, R203, 0x1, P3 ;  /* 0x000000cb5a877211 */ /* 0x000fe400018f0eff */
[-C--:B------:R-:W-:Y:S02]  /*3160*/  IADD3 R132, P4, R88, R16.reuse, RZ ;  /* 0x0000001058847210 */ /* 0x080fe40007f9e0ff */
[----:B-1----:R-:W-:Y:S01]  /*3170*/  IADD3 R138, P3, R22, R16, RZ ;  /* 0x00000010168a7210 */ /* 0x002fe20007f7e0ff */
[----:B------:R-:W-:Y:S01]  /*3180*/  IMAD R90, R13, 0xa, RZ ;  /* 0x0000000a0d5a7824 */ /* 0x000fe200078e02ff */
[----:B------:R-:W-:Y:S02]  /*3190*/  PRMT R142, RZ, 0x7610, R142 ;  /* 0x00007610ff8e7816 */ /* 0x000fe4000000008e */
[----:B------:R-:W-:-:S02]  /*31a0*/  PRMT R182, RZ, 0x7610, R182 ;  /* 0x00007610ffb67816 */ /* 0x000fc400000000b6 */
[----:B0-----:R-:W-:Y:S02]  /*31b0*/  PRMT R145, RZ, 0x7610, R145 ;  /* 0x00007610ff917816 */ /* 0x001fe40000000091 */
[-C--:B------:R-:W-:Y:S01]  /*31c0*/  LEA.HI.X.SX32 R133, R88, R203.reuse, 0x1, P4 ;  /* 0x000000cb58857211 */ /* 0x080fe200020f0eff */
[----:B------:R0:W5:Y:S01]  /*31d0*/  @P1 LDG.E.U8 R142, desc[UR14][R134.64] ;  /* 0x0000000e868e1981 */ /* 0x000162000c1e1100 */
[----:B------:R-:W-:Y:S01]  /*31e0*/  LEA.HI.X.SX32 R139, R22, R203, 0x1, P3 ;  /* 0x000000cb168b7211 */ /* 0x000fe200018f0eff */
[C---:B------:R-:W-:Y:S01]  /*31f0*/  IMAD R88, R13.reuse, 0xb, RZ ;  /* 0x0000000b0d587824 */ /* 0x040fe200078e02ff */
[----:B------:R-:W-:Y:S01]  /*3200*/  IADD3 R136, P3, R90, R16, RZ ;  /* 0x000000105a887210 */ /* 0x000fe20007f7e0ff */
[----:B------:R1:W3:Y:S01]  /*3210*/  @P5 LDG.E.U8 R182, desc[UR14][R132.64] ;  /* 0x0000000e84b65981 */ /* 0x0002e2000c1e1100 */
[----:B------:R-:W-:Y:S01]  /*3220*/  IMAD R22, R13, 0xc, RZ ;  /* 0x0000000c0d167824 */ /* 0x000fe200078e02ff */
[C---:B------:R-:W-:Y:S02]  /*3230*/  ISETP.GT.AND P1, PT, R18.reuse, 0xa, PT ;  /* 0x0000000a1200780c */ /* 0x040fe40003f24270 */
[----:B------:R1:W3:Y:S01]  /*3240*/  @P2 LDG.E.U8 R145, desc[UR14][R138.64] ;  /* 0x0000000e8a912981 */ /* 0x0002e2000c1e1100 */
[----:B------:R-:W-:-:S02]  /*3250*/  ISETP.GT.AND P5, PT, R18, 0xb, PT ;  /* 0x0000000b1200780c */ /* 0x000fc40003fa4270 */
[----:B------:R-:W-:Y:S02]  /*3260*/  ISETP.GT.AND P2, PT, R18, 0xc, PT ;  /* 0x0000000c1200780c */ /* 0x000fe40003f44270 */
[----:B------:R-:W-:Y:S02]  /*3270*/  LEA.HI.X.SX32 R137, R90, R203, 0x1, P3 ;  /* 0x000000cb5a897211 */ /* 0x000fe400018f0eff */
[-C--:B0-----:R-:W-:Y:S02]  /*3280*/  IADD3 R134, P4, R88, R16.reuse, RZ ;  /* 0x0000001058867210 */ /* 0x081fe40007f9e0ff */
[----:B-1----:R-:W-:Y:S01]  /*3290*/  IADD3 R132, P3, R22, R16, RZ ;  /* 0x0000001016847210 */ /* 0x002fe20007f7e0ff */
[----:B------:R-:W-:Y:S01]  /*32a0*/  IMAD R90, R13, 0xd, RZ ;  /* 0x0000000d0d5a7824 */ /* 0x000fe200078e02ff */
[----:B------:R-:W-:Y:S02]  /*32b0*/  PRMT R204, RZ, 0x7610, R204 ;  /* 0x00007610ffcc7816 */ /* 0x000fe400000000cc */
[----:B------:R-:W-:-:S02]  /*32c0*/  PRMT R144, RZ, 0x7610, R144 ;  /* 0x00007610ff907816 */ /* 0x000fc40000000090 */
[----:B------:R-:W-:Y:S02]  /*32d0*/  PRMT R172, RZ, 0x7610, R172 ;  /* 0x00007610ffac7816 */ /* 0x000fe400000000ac */
[-C--:B------:R-:W-:Y:S01]  /*32e0*/  LEA.HI.X.SX32 R135, R88, R203.reuse, 0x1, P4 ;  /* 0x000000cb58877211 */ /* 0x080fe200020f0eff */
[----:B------:R0:W3:Y:S01]  /*32f0*/  @P1 LDG.E.U8 R204, desc[UR14][R136.64] ;  /* 0x0000000e88cc1981 */ /* 0x0000e2000c1e1100 */
        /* <DEDUP_REMOVED lines=12> */
[----:B------:R-:W-:Y:S01]  /*33c0*/  IMAD.SHL.U32 R90, R13, 0x10, RZ ;  /* 0x000000100d5a7824 */ /* 0x000fe200078e00ff */
        /* <DEDUP_REMOVED lines=58> */
[----:B------:R0:W2:Y:S01]  /*3770*/  @P1 LDG.E.U8 R152, desc[UR14][R136.64] ;  /* 0x0000000e88981981 */ /* 0x0000a2000c1e1100 */
[----:B------:R-:W-:Y:S01]  /*3780*/  LEA.HI.X.SX32 R133, R22, R203, 0x1, P3 ;  /* 0x000000cb16857211 */ /* 0x000fe200018f0eff */
[C---:B------:R-:W-:Y:S01]  /*3790*/  IMAD R88, R13.reuse, 0x1a, RZ ;  /* 0x0000001a0d587824 */ /* 0x040fe200078e02ff */
[----:B------:R-:W-:Y:S01]  /*37a0*/  IADD3 R138, P3, R90, R16, RZ ;  /* 0x000000105a8a7210 */ /* 0x000fe20007f7e0ff */
[----:B------:R1:W4:Y:S01]  /*37b0*/  @P5 LDG.E.U8 R243, desc[UR14][R134.64] ;  /* 0x0000000e86f35981 */ /* 0x000322000c1e1100 */
        /* <DEDUP_REMOVED lines=33> */
[C---:B------:R-:W-:Y:S01]  /*39d0*/  IMAD.SHL.U32 R88, R13.reuse, 0x20, RZ ;  /* 0x000000200d587824 */ /* 0x040fe200078e00ff */
        /* <DEDUP_REMOVED lines=19> */
[----:B------:R1:W5:Y:S01]  /*3b10*/  @P5 LDG.E.U8 R194, desc[UR14][R132.64] ;  /* 0x0000000e84c25981 */ /* 0x000362000c1e1100 */
        /* <DEDUP_REMOVED lines=161> */
[----:B------:R-:W3:Y:S01]  /*4530*/  @P5 LDG.E.U8 R214, desc[UR14][R134.64] ;  /* 0x0000000e86d65981 */ /* 0x000ee2000c1e1100 */
[----:B------:R-:W-:Y:S01]  /*4540*/  IMAD R22, R13, 0x3f, RZ ;  /* 0x0000003f0d167824 */ /* 0x000fe200078e02ff */
[C---:B------:R-:W-:Y:S02]  /*4550*/  ISETP.GT.AND P1, PT, R18.reuse, 0x3d, PT ;  /* 0x0000003d1200780c */ /* 0x040fe40003f24270 */
[----:B------:R1:W3:Y:S01]  /*4560*/  @P2 LDG.E.U8 R150, desc[UR14][R132.64] ;  /* 0x0000000e84962981 */ /* 0x0002e2000c1e1100 */
[----:B------:R-:W-:-:S02]  /*4570*/  ISETP.GT.AND P5, PT, R18, 0x3e, PT ;  /* 0x0000003e1200780c */ /* 0x000fc40003fa4270 */
[----:B------:R-:W-:Y:S02]  /*4580*/  ISETP.GT.AND P2, PT, R18, 0x3f, PT ;  /* 0x0000003f1200780c */ /* 0x000fe40003f44270 */
[----:B------:R-:W-:Y:S02]  /*4590*/  LEA.HI.X.SX32 R251, R90, R203, 0x1, P3 ;  /* 0x000000cb5afb7211 */ /* 0x000fe400018f0eff */
[-C--:B--2---:R-:W-:Y:S02]  /*45a0*/  IADD3 R138, P4, R88, R16.reuse, RZ ;  /* 0x00000010588a7210 */ /* 0x084fe40007f9e0ff */
[----:B0-----:R-:W-:Y:S02]  /*45b0*/  IADD3 R136, P3, R22, R16, RZ ;  /* 0x0000001016887210 */ /* 0x001fe40007f7e0ff */
[----:B------:R-:W-:Y:S02]  /*45c0*/  PRMT R212, RZ, 0x7610, R212 ;  /* 0x00007610ffd47816 */ /* 0x000fe400000000d4 */
[----:B------:R-:W-:-:S02]  /*45d0*/  PRMT R147, RZ, 0x7610, R147 ;  /* 0x00007610ff937816 */ /* 0x000fc40000000093 */
[----:B------:R-:W-:Y:S02]  /*45e0*/  PRMT R210, RZ, 0x7610, R210 ;  /* 0x00007610ffd27816 */ /* 0x000fe400000000d2 */
[-C--:B------:R-:W-:Y:S01]  /*45f0*/  LEA.HI.X.SX32 R139, R88, R203.reuse, 0x1, P4 ;  /* 0x000000cb588b7211 */ /* 0x080fe200020f0eff */
[----:B------:R-:W2:Y:S01]  /*4600*/  @P1 LDG.E.U8 R212, desc[UR14][R250.64] ;  /* 0x0000000efad41981 */ /* 0x000ea2000c1e1100 */
[----:B------:R-:W-:-:S03]  /*4610*/  LEA.HI.X.SX32 R137, R22, R203, 0x1, P3 ;  /* 0x000000cb16897211 */ /* 0x000fc600018f0eff */
[----:B------:R-:W2:Y:S01]  /*4620*/  @P5 LDG.E.U8 R147, desc[UR14][R138.64] ;  /* 0x0000000e8a935981 */ /* 0x000ea2000c1e1100 */
[C---:B------:R-:W-:Y:S01]  /*4630*/  IADD3 RZ, P1, R14.reuse, R97, RZ ;  /* 0x000000610eff7210 */ /* 0x040fe20007f3e0ff */
[C---:B-1----:R-:W-:Y:S01]  /*4640*/  IMAD.IADD R132, R14.reuse, 0x1, R97 ;  /* 0x000000010e847824 */ /* 0x042fe200078e0261 */
[----:B------:R-:W-:Y:S01]  /*4650*/  PRMT R22, RZ, 0x7610, R22 ;  /* 0x00007610ff167816 */ /* 0x000fe20000000016 */
[----:B------:R0:W2:Y:S01]  /*4660*/  @P2 LDG.E.U8 R210, desc[UR14][R136.64] ;  /* 0x0000000e88d22981 */ /* 0x0000a2000c1e1100 */
[----:B------:R-:W-:Y:S01]  /*4670*/  IADD3 RZ, P3, R14, R93, RZ ;  /* 0x0000005d0eff7210 */ /* 0x000fe20007f7e0ff */
[----:B------:R-:W-:Y:S01]  /*4680*/  IMAD.X R133, R10, 0x1, R17, P1 ;  /* 0x000000010a857824 */ /* 0x000fe200008e0611 */
[----:B------:R-:W-:Y:S01]  /*4690*/  BAR.SYNC.DEFER_BLOCKING 0x0 ;  /* 0x0000000000007b1d */ /* 0x000fe20000010000 */
[C---:B------:R-:W-:Y:S02]  /*46a0*/  IADD3 RZ, P1, R14.reuse, R105, RZ ;  /* 0x000000690eff7210 */ /* 0x040fe40007f3e0ff */
[----:B------:R-:W-:-:S03]  /*46b0*/  IADD3 RZ, P2, R14, R101, RZ ;  /* 0x000000650eff7210 */ /* 0x000fc60007f5e0ff */
[----:B0-----:R-:W-:Y:S01]  /*46c0*/  IMAD.X R137, R10, 0x1, R21, P1 ;  /* 0x000000010a897824 */ /* 0x001fe200008e0615 */
[C---:B------:R-:W-:Y:S01]  /*46d0*/  IADD3 RZ, P1, R14.reuse, R113, RZ ;  /* 0x000000710eff7210 */ /* 0x040fe20007f3e0ff */
[C---:B------:R-:W-:Y:S01]  /*46e0*/  IMAD.IADD R136, R14.reuse, 0x1, R105 ;  /* 0x000000010e887824 */ /* 0x040fe200078e0269 */
[----:B------:R-:W-:Y:S01]  /*46f0*/  PRMT R90, RZ, 0x7610, R90 ;  /* 0x00007610ff5a7816 */ /* 0x000fe2000000005a */
[----:B------:R-:W-:Y:S01]  /*4700*/  IMAD.IADD R134, R14, 0x1, R93 ;  /* 0x000000010e867824 */ /* 0x000fe200078e025d */
[----:B------:R-:W-:Y:S01]  /*4710*/  PRMT R221, RZ, 0x7610, R221 ;  /* 0x00007610ffdd7816 */ /* 0x000fe200000000dd */
[C---:B------:R-:W-:Y:S02]  /*4720*/  IMAD.X R135, R10.reuse, 0x1, R15, P3 ;  /* 0x000000010a877824 */ /* 0x040fe400018e060f */
[----:B------:R-:W-:Y:S01]  /*4730*/  IMAD.X R139, R10, 0x1, R19, P2 ;  /* 0x000000010a8b7824 */ /* 0x000fe200010e0613 */
[C---:B------:R-:W-:Y:S02]  /*4740*/  IADD3 RZ, P2, R14.reuse, R109, RZ ;  /* 0x0000006d0eff7210 */ /* 0x040fe40007f5e0ff */
[----:B------:R-:W-:Y:S01]  /*4750*/  PRMT R92, RZ, 0x7610, R92 ;  /* 0x00007610ff5c7816 */ /* 0x000fe2000000005c */
[----:B------:R0:W2:Y:S01]  /*4760*/  @!P0 LDG.E.U8 R22, desc[UR14][R132.64] ;  /* 0x0000000e84168981 */ /* 0x0000a2000c1e1100 */
[----:B------:R-:W-:Y:S01]  /*4770*/  PRMT R88, RZ, 0x7610, R88 ;  /* 0x00007610ff587816 */ /* 0x000fe20000000058 */
[----:B------:R-:W-:-:S02]  /*4780*/  IMAD.IADD R138, R14, 0x1, R101 ;  /* 0x000000010e8a7824 */ /* 0x000fc400078e0265 */
[----:B------:R1:W2:Y:S04]  /*4790*/  @!P0 LDG.E.U8 R90, desc[UR14][R136.64] ;  /* 0x0000000e885a8981 */ /* 0x0002a8000c1e1100 */
[----:B------:R4:W2:Y:S01]  /*47a0*/  @!P0 LDG.E.U8 R221, desc[UR14][R134.64] ;  /* 0x0000000e86dd8981 */ /* 0x0008a2000c1e1100 */
[----:B0-----:R-:W-:Y:S01]  /*47b0*/  IMAD.X R133, R10, 0x1, R3, P1 ;  /* 0x000000010a857824 */ /* 0x001fe200008e0603 */
[C---:B------:R-:W-:Y:S01]  /*47c0*/  IADD3 RZ, P1, R14.reuse, R121, RZ ;  /* 0x000000790eff7210 */ /* 0x040fe20007f3e0ff */
[----:B------:R-:W-:Y:S01]  /*47d0*/  IMAD.IADD R132, R14, 0x1, R113 ;  /* 0x000000010e847824 */ /* 0x000fe200078e0271 */
[----:B------:R-:W-:Y:S01]  /*47e0*/  PRMT R96, RZ, 0x7610, R96 ;  /* 0x00007610ff607816 */ /* 0x000fe20000000060 */
[----:B------:R0:W2:Y:S02]  /*47f0*/  @!P0 LDG.E.U8 R88, desc[UR14][R138.64] ;  /* 0x0000000e8a588981 */ /* 0x0000a4000c1e1100 */
[----:B-1----:R-:W-:Y:S01]  /*4800*/  IMAD.X R137, R10, 0x1, R91, P1 ;  /* 0x000000010a897824 */ /* 0x002fe200008e065b */
[----:B------:R-:W-:Y:S01]  /*4810*/  IADD3 RZ, P1, R14, R129, RZ ;  /* 0x000000810eff7210 */ /* 0x000fe20007f3e0ff */
[----:B----4-:R-:W-:Y:S01]  /*4820*/  IMAD.X R135, R10, 0x1, R23, P2 ;  /* 0x000000010a877824 */ /* 0x010fe200010e0617 */
[C---:B------:R-:W-:Y:S01]  /*4830*/  IADD3 RZ, P2, R14.reuse, R117, RZ ;  /* 0x000000750eff7210 */ /* 0x040fe20007f5e0ff */
[----:B------:R1:W4:Y:S01]  /*4840*/  @!P0 LDG.E.U8 R92, desc[UR14][R132.64] ;  /* 0x0000000e845c8981 */ /* 0x000322000c1e1100 */
[----:B------:R-:W-:Y:S01]  /*4850*/  PRMT R223, RZ, 0x7610, R223 ;  /* 0x00007610ffdf7816 */ /* 0x000fe200000000df */
[----:B------:R-:W-:-:S02]  /*4860*/  IMAD.IADD R136, R14, 0x1, R121 ;  /* 0x000000010e887824 */ /* 0x000fc400078e0279 */
[----:B------:R-:W-:Y:S02]  /*4870*/  IMAD.IADD R134, R14, 0x1, R109 ;  /* 0x000000010e867824 */ /* 0x000fe400078e026d */
[----:B0-----:R-:W-:Y:S01]  /*4880*/  IMAD.X R139, R10, 0x1, R89, P2 ;  /* 0x000000010a8b7824 */ /* 0x001fe200010e0659 */
[----:B------:R-:W-:Y:S01]  /*4890*/  IADD3 RZ, P2, R14, R125, RZ ;  /* 0x0000007d0eff7210 */ /* 0x000fe20007f5e0ff */
[----:B------:R0:W4:Y:S01]  /*48a0*/  @!P0 LDG.E.U8 R96, desc[UR14][R136.64] ;  /* 0x0000000e88608981 */ /* 0x000122000c1e1100 */
[----:B-1----:R-:W-:Y:S01]  /*48b0*/  IMAD.X R133, R10, 0x1, R99, P1 ;  /* 0x000000010a857824 */ /* 0x002fe200008e0663 */
[C---:B------:R-:W-:Y:S02]  /*48c0*/  IADD3 RZ, P1, R14.reuse, R153, RZ ;  /* 0x000000990eff7210 */ /* 0x040fe40007f3e0ff */
[----:B------:R1:W4:Y:S01]  /*48d0*/  @!P0 LDG.E.U8 R223, desc[UR14][R134.64] ;  /* 0x0000000e86df8981 */ /* 0x000322000c1e1100 */
[----:B------:R-:W-:Y:S01]  /*48e0*/  PRMT R98, RZ, 0x7610, R98 ;  /* 0x00007610ff627816 */ /* 0x000fe20000000062 */
[----:B------:R-:W-:Y:S01]  /*48f0*/  IMAD.IADD R132, R14, 0x1, R129 ;  /* 0x000000010e847824 */ /* 0x000fe200078e0281 */
[----:B------:R-:W-:Y:S01]  /*4900*/  PRMT R225, RZ, 0x7610, R225 ;  /* 0x00007610ffe17816 */ /* 0x000fe200000000e1 */
[----:B0-----:R-:W-:Y:S01]  /*4910*/  IMAD.X R137, R10, 0x1, R107, P1 ;  /* 0x000000010a897824 */ /* 0x001fe200008e066b */
[----:B------:R-:W-:-:S02]  /*4920*/  IADD3 RZ, P1, R14, R157, RZ ;  /* 0x0000009d0eff7210 */ /* 0x000fc40007f3e0ff */
[----:B------:R0:W4:Y:S01]  /*4930*/  @!P0 LDG.E.U8 R98, desc[UR14][R132.64] ;  /* 0x0000000e84628981 */ /* 0x000122000c1e1100 */
[----:B-1----:R-:W-:Y:S02]  /*4940*/  IMAD.IADD R134, R14, 0x1, R125 ;  /* 0x000000010e867824 */ /* 0x002fe400078e027d */
[----:B------:R-:W-:Y:S01]  /*4950*/  IMAD.X R135, R10, 0x1, R95, P2 ;  /* 0x000000010a877824 */ /* 0x000fe200010e065f */
[----:B------:R-:W-:Y:S01]  /*4960*/  PRMT R102, RZ, 0x7610, R102 ;  /* 0x00007610ff667816 */ /* 0x000fe20000000066 */
[----:B------:R-:W-:-:S03]  /*4970*/  IMAD.IADD R136, R14, 0x1, R153 ;  /* 0x000000010e887824 */ /* 0x000fc600078e0299 */
[----:B------:R1:W4:Y:S01]  /*4980*/  @!P0 LDG.E.U8 R225, desc[UR14][R134.64] ;  /* 0x0000000e86e18981 */ /* 0x000322000c1e1100 */
[----:B0-----:R-:W-:Y:S01]  /*4990*/  IMAD.X R133, R10, 0x1, R111, P1 ;  /* 0x000000010a857824 */ /* 0x001fe200008e066f */
[----:B------:R-:W-:Y:S01]  /*49a0*/  PRMT R94, RZ, 0x7610, R94 ;  /* 0x00007610ff5e7816 */ /* 0x000fe2000000005e */
[C---:B------:R-:W-:Y:S01]  /*49b0*/  IMAD.IADD R138, R14.reuse, 0x1, R117 ;  /* 0x000000010e8a7824 */ /* 0x040fe200078e0275 */
[----:B------:R0:W4:Y:S01]  /*49c0*/  @!P0 LDG.E.U8 R102, desc[UR14][R136.64] ;  /* 0x0000000e88668981 */ /* 0x000122000c1e1100 */
[----:B------:R-:W-:Y:S01]  /*49d0*/  PRMT R227, RZ, 0x7610, R227 ;  /* 0x00007610ffe37816 */ /* 0x000fe200000000e3 */
[C---:B------:R-:W-:Y:S01]  /*49e0*/  IMAD.IADD R132, R14.reuse, 0x1, R157 ;  /* 0x000000010e847824 */ /* 0x040fe200078e029d */
[C---:B------:R-:W-:Y:S01]  /*49f0*/  IADD3 RZ, P2, R14.reuse, R149, RZ ;  /* 0x000000950eff7210 */ /* 0x040fe20007f5e0ff */
[----:B------:R5:W4:Y:S01]  /*4a00*/  @!P0 LDG.E.U8 R94, desc[UR14][R138.64] ;  /* 0x0000000e8a5e8981 */ /* 0x000b22000c1e1100 */
[----:B-1----:R-:W-:-:S03]  /*4a10*/  IADD3 R134, P1, R14, R207, RZ ;  /* 0x000000cf0e867210 */ /* 0x002fc60007f3e0ff */
[----:B------:R1:W4:Y:S02]  /*4a20*/  @!P0 LDG.E.U8 R227, desc[UR14][R132.64] ;  /* 0x0000000e84e38981 */ /* 0x000324000c1e1100 */
[----:B------:R-:W-:Y:S01]  /*4a30*/  IMAD.X R135, R10, 0x1, R195, P1 ;  /* 0x000000010a877824 */ /* 0x000fe200008e06c3 */
[----:B0-----:R-:W-:Y:S02]  /*4a40*/  IADD3 R136, P1, R14, R209, RZ ;  /* 0x000000d10e887210 */ /* 0x001fe40007f3e0ff */
[----:B------:R-:W-:Y:S01]  /*4a50*/  PRMT R106, RZ, 0x7610, R106 ;  /* 0x00007610ff6a7816 */ /* 0x000fe2000000006a */
[C---:B-----5:R-:W-:Y:S01]  /*4a60*/  IMAD.X R139, R10.reuse, 0x1, R103, P2 ;  /* 0x000000010a8b7824 */ /* 0x060fe200010e0667 */
[----:B------:R-:W-:Y:S01]  /*4a70*/  PRMT R100, RZ, 0x7610, R100 ;  /* 0x00007610ff647816 */ /* 0x000fe20000000064 */
[----:B------:R-:W-:Y:S01]  /*4a80*/  IMAD.X R137, R10, 0x1, R191, P1 ;  /* 0x000000010a897824 */ /* 0x000fe200008e06bf */
[C---:B-1----:R-:W-:Y:S01]  /*4a90*/  IADD3 R132, P1, R14.reuse, R213, RZ ;  /* 0x000000d50e847210 */ /* 0x042fe20007f3e0ff */
[C---:B------:R-:W-:Y:S01]  /*4aa0*/  IMAD.IADD R138, R14.reuse, 0x1, R149 ;  /* 0x000000010e8a7824 */ /* 0x040fe200078e0295 */
[----:B------:R-:W-:Y:S01]  /*4ab0*/  IADD3 R250, P2, R14, R205, RZ ;  /* 0x000000cd0efa7210 */ /* 0x000fe20007f5e0ff */
[----:B------:R0:W5:Y:S01]  /*4ac0*/  @!P0 LDG.E.U8 R106, desc[UR14][R134.64] ;  /* 0x0000000e866a8981 */ /* 0x000162000c1e1100 */
[----:B------:R-:W-:Y:S01]  /*4ad0*/  PRMT R229, RZ, 0x7610, R229 ;  /* 0x00007610ffe57816 */ /* 0x000fe200000000e5 */
[----:B------:R-:W-:-:S02]  /*4ae0*/  IMAD.X R133, R10, 0x1, R183, P1 ;  /* 0x000000010a857824 */ /* 0x000fc400008e06b7 */
[----:B------:R1:W5:Y:S01]  /*4af0*/  @!P0 LDG.E.U8 R100, desc[UR14][R138.64] ;  /* 0x0000000e8a648981 */ /* 0x000362000c1e1100 */
[----:B------:R-:W-:Y:S01]  /*4b00*/  IMAD.X R251, R10, 0x1, R199, P2 ;  /* 0x000000010afb7824 */ /* 0x000fe200010e06c7 */
[----:B------:R-:W-:Y:S02]  /*4b10*/  PRMT R108, RZ, 0x7610, R108 ;  /* 0x00007610ff6c7816 */ /* 0x000fe4000000006c */
[----:B------:R1:W5:Y:S01]  /*4b20*/  @!P0 LDG.E.U8 R229, desc[UR14][R136.64] ;  /* 0x0000000e88e58981 */ /* 0x000362000c1e1100 */
[C---:B0-----:R-:W-:Y:S02]  /*4b30*/  IADD3 R134, P1, R14.reuse, R215, RZ ;  /* 0x000000d70e867210 */ /* 0x041fe40007f3e0ff */
[----:B-1----:R-:W-:-:S03]  /*4b40*/  IADD3 R138, P2, R14, R211, RZ ;  /* 0x000000d30e8a7210 */ /* 0x002fc60007f5e0ff */
[----:B------:R-:W-:Y:S01]  /*4b50*/  IMAD.X R135, R10, 0x1, R179, P1 ;  /* 0x000000010a877824 */ /* 0x000fe200008e06b3 */
[----:B------:R-:W-:Y:S01]  /*4b60*/  IADD3 R136, P1, R14, R201, RZ ;  /* 0x000000c90e887210 */ /* 0x000fe20007f3e0ff */
[----:B------:R-:W-:Y:S01]  /*4b70*/  IMAD.X R139, R10, 0x1, R187, P2 ;  /* 0x000000010a8b7824 */ /* 0x000fe200010e06bb */
[----:B------:R-:W-:-:S03]  /*4b80*/  PRMT R110, RZ, 0x7610, R110 ;  /* 0x00007610ff6e7816 */ /* 0x000fc6000000006e */
[----:B------:R-:W-:Y:S01]  /*4b90*/  IMAD.X R137, R10, 0x1, R171, P1 ;  /* 0x000000010a897824 */ /* 0x000fe200008e06ab */
[----:B------:R0:W5:Y:S01]  /*4ba0*/  @!P0 LDG.E.U8 R108, desc[UR14][R138.64] ;  /* 0x0000000e8a6c8981 */ /* 0x000162000c1e1100 */
[----:B------:R-:W-:-:S03]  /*4bb0*/  PRMT R112, RZ, 0x7610, R112 ;  /* 0x00007610ff707816 */ /* 0x000fc60000000070 */
[----:B------:R1:W5:Y:S01]  /*4bc0*/  @!P0 LDG.E.U8 R110, desc[UR14][R132.64] ;  /* 0x0000000e846e8981 */ /* 0x000362000c1e1100 */
[----:B------:R-:W-:-:S03]  /*4bd0*/  PRMT R114, RZ, 0x7610, R114 ;  /* 0x00007610ff727816 */ /* 0x000fc60000000072 */
[----:B------:R1:W5:Y:S01]  /*4be0*/  @!P0 LDG.E.U8 R112, desc[UR14][R134.64] ;  /* 0x0000000e86708981 */ /* 0x000362000c1e1100 */
[----:B0-----:R-:W-:-:S03]  /*4bf0*/  IADD3 R138, P1, R14, R197, RZ ;  /* 0x000000c50e8a7210 */ /* 0x001fc60007f3e0ff */
[----:B------:R0:W5:Y:S02]  /*4c00*/  @!P0 LDG.E.U8 R114, desc[UR14][R136.64] ;  /* 0x0000000e88728981 */ /* 0x000164000c1e1100 */
[----:B------:R-:W-:Y:S01]  /*4c10*/  IMAD.X R139, R10, 0x1, R167, P1 ;  /* 0x000000010a8b7824 */ /* 0x000fe200008e06a7 */
[----:B-1----:R-:W-:-:S05]  /*4c20*/  IADD3 R132, P1, R14, R193, RZ ;  /* 0x000000c10e847210 */ /* 0x002fca0007f3e0ff */
[----:B------:R-:W-:Y:S01]  /*4c30*/  IMAD.X R133, R10, 0x1, R163, P1 ;  /* 0x000000010a857824 */ /* 0x000fe200008e06a3 */
[----:B------:R-:W-:Y:S02]  /*4c40*/  IADD3 R134, P1, R14, R189, RZ ;  /* 0x000000bd0e867210 */ /* 0x000fe40007f3e0ff */
[----:B------:R-:W-:-:S03]  /*4c50*/  PRMT R116, RZ, 0x7610, R116 ;  /* 0x00007610ff747816 */ /* 0x000fc60000000074 */
[----:B------:R-:W-:Y:S01]  /*4c60*/  IMAD.X R135, R10, 0x1, R159, P1 ;  /* 0x000000010a877824 */ /* 0x000fe200008e069f */
[----:B0-----:R-:W-:Y:S02]  /*4c70*/  IADD3 R136, P1, R14, R185, RZ ;  /* 0x000000b90e887210 */ /* 0x001fe40007f3e0ff */
[----:B------:R0:W5:Y:S01]  /*4c80*/  @!P0 LDG.E.U8 R116, desc[UR14][R138.64] ;  /* 0x0000000e8a748981 */ /* 0x000162000c1e1100 */
[----:B------:R-:W-:Y:S02]  /*4c90*/  PRMT R118, RZ, 0x7610, R118 ;  /* 0x00007610ff767816 */ /* 0x000fe40000000076 */
[----:B------:R-:W-:Y:S01]  /*4ca0*/  IMAD.X R137, R10, 0x1, R155, P1 ;  /* 0x000000010a897824 */ /* 0x000fe200008e069b */
[----:B------:R-:W-:-:S03]  /*4cb0*/  PRMT R233, RZ, 0x7610, R233 ;  /* 0x00007610ffe97816 */ /* 0x000fc600000000e9 */
[----:B------:R1:W5:Y:S01]  /*4cc0*/  @!P0 LDG.E.U8 R118, desc[UR14][R132.64] ;  /* 0x0000000e84768981 */ /* 0x000362000c1e1100 */
[----:B0-----:R-:W-:-:S03]  /*4cd0*/  IADD3 R138, P1, R14, R181, RZ ;  /* 0x000000b50e8a7210 */ /* 0x001fc60007f3e0ff */
[----:B------:R0:W5:Y:S02]  /*4ce0*/  @!P0 LDG.E.U8 R233, desc[UR14][R134.64] ;  /* 0x0000000e86e98981 */ /* 0x000164000c1e1100 */
[----:B------:R-:W-:Y:S01]  /*4cf0*/  IMAD.X R139, R10, 0x1, R151, P1 ;  /* 0x000000010a8b7824 */ /* 0x000fe200008e0697 */
[----:B-1----:R-:W-:Y:S02]  /*4d00*/  IADD3 R132, P1, R14, R177, RZ ;  /* 0x000000b10e847210 */ /* 0x002fe40007f3e0ff */
        /* <DEDUP_REMOVED lines=9> */
[----:B------:R0:W5:Y:S01]  /*4da0*/  @!P0 LDG.E.U8 R124, desc[UR14][R132.64] ;  /* 0x0000000e847c8981 */ /* 0x000162000c1e1100 */
[----:B------:R-:W-:Y:S01]  /*4db0*/  PRMT R104, RZ, 0x7610, R104 ;  /* 0x00007610ff687816 */ /* 0x000fe20000000068 */
[----:B------:R-:W-:Y:S01]  /*4dc0*/  IMAD.X R137, R10, 0x1, R119, P1 ;  /* 0x000000010a897824 */ /* 0x000fe200008e0677 */
[----:B-1----:R-:W-:-:S04]  /*4dd0*/  IADD3 R138, P1, R14, R161, RZ ;  /* 0x000000a10e8a7210 */ /* 0x002fc80007f3e0ff */
[----:B------:R1:W5:Y:S01]  /*4de0*/  @!P0 LDG.E.U8 R104, desc[UR14][R250.64] ;  /* 0x0000000efa688981 */ /* 0x000362000c1e1100 */
[----:B------:R-:W-:Y:S01]  /*4df0*/  PRMT R235, RZ, 0x7610, R235 ;  /* 0x00007610ffeb7816 */ /* 0x000fe200000000eb */
[----:B------:R-:W-:Y:S01]  /*4e00*/  IMAD.X R139, R10, 0x1, R115, P1 ;  /* 0x000000010a8b7824 */ /* 0x000fe200008e0673 */
[----:B0-----:R-:W-:-:S04]  /*4e10*/  IADD3 R132, P1, R14, R169, RZ ;  /* 0x000000a90e847210 */ /* 0x001fc80007f3e0ff */
[----:B------:R0:W5:Y:S01]  /*4e20*/  @!P0 LDG.E.U8 R235, desc[UR14][R134.64] ;  /* 0x0000000e86eb8981 */ /* 0x000162000c1e1100 */
[----:B-1----:R-:W-:Y:S01]  /*4e30*/  IADD3 R250, P2, R14, R217, RZ ;  /* 0x000000d90efa7210 */ /* 0x002fe20007f5e0ff */
[C---:B------:R-:W-:Y:S01]  /*4e40*/  IMAD.X R133, R10.reuse, 0x1, R123, P1 ;  /* 0x000000010a857824 */ /* 0x040fe200008e067b */
[----:B------:R-:W-:Y:S02]  /*4e50*/  PRMT R231, RZ, 0x7610, R231 ;  /* 0x00007610ffe77816 */ /* 0x000fe400000000e7 */
[----:B------:R-:W-:Y:S01]  /*4e60*/  PRMT R128, RZ, 0x7610, R128 ;  /* 0x00007610ff807816 */ /* 0x000fe20000000080 */
[----:B------:R-:W-:Y:S01]  /*4e70*/  IMAD.X R251, R10, 0x1, R175, P2 ;  /* 0x000000010afb7824 */ /* 0x000fe200010e06af */
[----:B0-----:R-:W-:Y:S02]  /*4e80*/  IADD3 R134, P1, R14, R11, RZ ;  /* 0x0000000b0e867210 */ /* 0x001fe40007f3e0ff */
[----:B------:R-:W-:Y:S02]  /*4e90*/  PRMT R126, RZ, 0x7610, R126 ;  /* 0x00007610ff7e7816 */ /* 0x000fe4000000007e */
[----:B------:R-:W5:Y:S01]  /*4ea0*/  @!P0 LDG.E.U8 R231, desc[UR14][R250.64] ;  /* 0x0000000efae78981 */ /* 0x000f62000c1e1100 */
[----:B------:R-:W-:Y:S01]  /*4eb0*/  PRMT R130, RZ, 0x7610, R130 ;  /* 0x00007610ff827816 */ /* 0x000fe20000000082 */
[----:B------:R-:W-:Y:S01]  /*4ec0*/  IMAD.X R135, R10, 0x1, R219, P1 ;  /* 0x000000010a877824 */ /* 0x000fe200008e06db */
[----:B------:R-:W-:Y:S01]  /*4ed0*/  PRMT R148, RZ, 0x7610, R148 ;  /* 0x00007610ff947816 */ /* 0x000fe20000000094 */
[----:B------:R0:W5:Y:S04]  /*4ee0*/  @!P0 LDG.E.U8 R128, desc[UR14][R138.64] ;  /* 0x0000000e8a808981 */ /* 0x000168000c1e1100 */
[----:B------:R-:W5:Y:S04]  /*4ef0*/  @!P0 LDG.E.U8 R126, desc[UR14][R136.64] ;  /* 0x0000000e887e8981 */ /* 0x000f68000c1e1100 */
[----:B------:R1:W5:Y:S04]  /*4f00*/  @!P0 LDG.E.U8 R130, desc[UR14][R132.64] ;  /* 0x0000000e84828981 */ /* 0x000368000c1e1100 */
[----:B------:R3:W5:Y:S01]  /*4f10*/  @!P0 LDG.E.U8 R148, desc[UR14][R134.64] ;  /* 0x0000000e86948981 */ /* 0x000762000c1e1100 */
[----:B0-----:R-:W-:-:S02]  /*4f20*/  LOP3.LUT R138, R152, 0xffff, RZ, 0xc0, !PT ;  /* 0x0000ffff988a7812 */ /* 0x001fc400078ec0ff */
[----:B------:R-:W-:Y:S02]  /*4f30*/  LOP3.LUT R243, R243, 0xffff, RZ, 0xc0, !PT ;  /* 0x0000fffff3f37812 */ /* 0x000fe400078ec0ff */
[----:B------:R-:W-:Y:S02]  /*4f40*/  LOP3.LUT R152, R194, 0xffff, RZ, 0xc0, !PT ;  /* 0x0000ffffc2987812 */ /* 0x000fe400078ec0ff */
[----:B-1----:R-:W-:Y:S02]  /*4f50*/  LOP3.LUT R132, R206, 0xffff, RZ, 0xc0, !PT ;  /* 0x0000ffffce847812 */ /* 0x002fe400078ec0ff */
[----:B------:R-:W-:Y:S02]  /*4f60*/  LOP3.LUT R133, R142, 0xffff, RZ, 0xc0, !PT ;  /* 0x0000ffff8e857812 */ /* 0x000fe400078ec0ff */
[----:B------:R-:W-:Y:S02]  /*4f70*/  PRMT R138, R138, 0x3340, R243 ;  /* 0x000033408a8a7816 */ /* 0x000fe400000000f3 */
[----:B---3--:R-:W-:-:S02]  /*4f80*/  LOP3.LUT R243, R238, 0xffff, RZ, 0xc0, !PT ;  /* 0x0000ffffeef37812 */ /* 0x008fc400078ec0ff */
[----:B------:R-:W-:Y:S02]  /*4f90*/  LOP3.LUT R140, R140, 0xffff, RZ, 0xc0, !PT ;  /* 0x0000ffff8c8c7812 */ /* 0x000fe400078ec0ff */
[----:B------:R-:W-:Y:S02]  /*4fa0*/  LOP3.LUT R141, R141, 0xffff, RZ, 0xc0, !PT ;  /* 0x0000ffff8d8d7812 */ /* 0x000fe400078ec0ff */
[----:B------:R-:W-:Y:S02]  /*4fb0*/  LOP3.LUT R146, R146, 0xffff, RZ, 0xc0, !PT ;  /* 0x0000ffff92927812 */ /* 0x000fe400078ec0ff */
[----:B------:R-:W-:Y:S02]  /*4fc0*/  LOP3.LUT R143, R143, 0xffff, RZ, 0xc0, !PT ;  /* 0x0000ffff8f8f7812 */ /* 0x000fe400078ec0ff */
[----:B------:R-:W-:Y:S02]  /*4fd0*/  PRMT R132, R132, 0x3340, R133 ;  /* 0x0000334084847816 */ /* 0x000fe40000000085 */
[----:B------:R-:W-:-:S02]  /*4fe0*/  LOP3.LUT R133, R204, 0xffff, RZ, 0xc0, !PT ;  /* 0x0000ffffcc857812 */ /* 0x000fc400078ec0ff */
[----:B------:R-:W-:Y:S02]  /*4ff0*/  LOP3.LUT R144, R144, 0xffff, RZ, 0xc0, !PT ;  /* 0x0000ffff90907812 */ /* 0x000fe400078ec0ff */
[----:B------:R-:W-:Y:S02]  /*5000*/  LOP3.LUT R137, R162, 0xffff, RZ, 0xc0, !PT ;  /* 0x0000ffffa2897812 */ /* 0x000fe400078ec0ff */
[----:B------:R-:W-:Y:S02]  /*5010*/  PRMT R152, R152, 0x3340, R243 ;  /* 0x0000334098987816 */ /* 0x000fe400000000f3 */
[----:B------:R-:W-:Y:S02]  /*5020*/  LOP3.LUT R134, R202, 0xffff, RZ, 0xc0, !PT ;  /* 0x0000ffffca867812 */ /* 0x000fe400078ec0ff */
[----:B------:R-:W-:Y:S02]  /*5030*/  LOP3.LUT R247, R247, 0xffff, RZ, 0xc0, !PT ;  /* 0x0000fffff7f77812 */ /* 0x000fe400078ec0ff */
[----:B------:R-:W-:-:S02]  /*5040*/  LOP3.LUT R162, R190, 0xffff, RZ, 0xc0, !PT ;  /* 0x0000ffffbea27812 */ /* 0x000fc400078ec0ff */
[----:B------:R-:W-:Y:S02]  /*5050*/  LOP3.LUT R243, R232, 0xffff, RZ, 0xc0, !PT ;  /* 0x0000ffffe8f37812 */ /* 0x000fe400078ec0ff */
[----:B------:R-:W-:Y:S02]  /*5060*/  PRMT R140, R140, 0x3340, R141 ;  /* 0x000033408c8c7816 */ /* 0x000fe4000000008d */
[----:B------:R-:W-:Y:S02]  /*5070*/  PRMT R141, R146, 0x3340, R143 ;  /* 0x00003340928d7816 */ /* 0x000fe4000000008f */
[----:B------:R-:W-:Y:S02]  /*5080*/  PRMT R133, R133, 0x3340, R144 ;  /* 0x0000334085857816 */ /* 0x000fe40000000090 */
[----:B------:R-:W-:Y:S02]  /*5090*/  LOP3.LUT R146, R164, 0xffff, RZ, 0xc0, !PT ;  /* 0x0000ffffa4927812 */ /* 0x000fe400078ec0ff */
[----:B------:R-:W-:-:S02]  /*50a0*/  LOP3.LUT R239, R239, 0xffff, RZ, 0xc0, !PT ;  /* 0x0000ffffefef7812 */ /* 0x000fc400078ec0ff */
[----:B------:R-:W-:Y:S02]  /*50b0*/  PRMT R134, R134, 0x3340, R247 ;  /* 0x0000334086867816 */ /* 0x000fe400000000f7 */
[----:B------:R-:W-:Y:S02]  /*50c0*/  LOP3.LUT R144, R196, 0xffff, RZ, 0xc0, !PT ;  /* 0x0000ffffc4907812 */ /* 0x000fe400078ec0ff */
[----:B------:R-:W-:Y:S02]  /*50d0*/  LOP3.LUT R241, R241, 0xffff, RZ, 0xc0, !PT ;  /* 0x0000fffff1f17812 */ /* 0x000fe400078ec0ff */
[----:B------:R-:W-:Y:S02]  /*50e0*/  PRMT R162, R162, 0x3340, R243 ;  /* 0x00003340a2a27816 */ /* 0x000fe400000000f3 */
[----:B------:R-:W-:Y:S02]  /*50f0*/  LOP3.LUT R158, R158, 0xffff, RZ, 0xc0, !PT ;  /* 0x0000ffff9e9e7812 */ /* 0x000fe400078ec0ff */
[----:B------:R-:W-:-:S02]  /*5100*/  LOP3.LUT R243, R228, 0xffff, RZ, 0xc0, !PT ;  /* 0x0000ffffe4f37812 */ /* 0x000fc400078ec0ff */
[----:B------:R-:W-:Y:S02]  /*5110*/  LOP3.LUT R186, R186, 0xffff, RZ, 0xc0, !PT ;  /* 0x0000ffffbaba7812 */ /* 0x000fe400078ec0ff */
[----:B------:R-:W-:Y:S02]  /*5120*/  LOP3.LUT R247, R224, 0xffff, RZ, 0xc0, !PT ;  /* 0x0000ffffe0f77812 */ /* 0x000fe400078ec0ff */
[----:B------:R-:W-:Y:S02]  /*5130*/  LOP3.LUT R142, R182, 0xffff, RZ, 0xc0, !PT ;  /* 0x0000ffffb68e7812 */ /* 0x000fe400078ec0ff */
[----:B------:R-:W-:Y:S02]  /*5140*/  LOP3.LUT R145, R145, 0xffff, RZ, 0xc0, !PT ;  /* 0x0000ffff91917812 */ /* 0x000fe400078ec0ff */
[----:B------:R-:W-:Y:S02]  /*5150*/  PRMT R146, R146, 0x3340, R239 ;  /* 0x0000334092927816 */ /* 0x000fe400000000ef */
[----:B------:R-:W-:-:S02]  /*5160*/  PRMT R144, R144, 0x3340, R241 ;  /* 0x0000334090907816 */ /* 0x000fc400000000f1 */
[----:B------:R-:W-:Y:S02]  /*5170*/  LOP3.LUT R154, R154, 0xffff, RZ, 0xc0, !PT ;  /* 0x0000ffff9a9a7812 */ /* 0x000fe400078ec0ff */
[----:B------:R-:W-:Y:S02]  /*5180*/  LOP3.LUT R239, R236, 0xffff, RZ, 0xc0, !PT ;  /* 0x0000ffffecef7812 */ /* 0x000fe400078ec0ff */
[----:B------:R-:W-:Y:S02]  /*5190*/  LOP3.LUT R164, R156, 0xffff, RZ, 0xc0, !PT ;  /* 0x0000ffff9ca47812 */ /* 0x000fe400078ec0ff */
[----:B------:R-:W-:Y:S02]  /*51a0*/  LOP3.LUT R136, R200, 0xffff, RZ, 0xc0, !PT ;  /* 0x0000ffffc8887812 */ /* 0x000fe400078ec0ff */
[----:B------:R-:W-:Y:S02]  /*51b0*/  LOP3.LUT R245, R245, 0xffff, RZ, 0xc0, !PT ;  /* 0x0000fffff5f57812 */ /* 0x000fe400078ec0ff */
[----:B------:R-:W-:-:S02]  /*51c0*/  LOP3.LUT R168, R168, 0xffff, RZ, 0xc0, !PT ;  /* 0x0000ffffa8a87812 */ /* 0x000fc400078ec0ff */
[----:B------:R-:W-:Y:S02]  /*51d0*/  LOP3.LUT R241, R234, 0xffff, RZ, 0xc0, !PT ;  /* 0x0000ffffeaf17812 */ /* 0x000fe400078ec0ff */
[----:B------:R-:W-:Y:S02]  /*51e0*/  PRMT R156, R158, 0x3340, R243 ;  /* 0x000033409e9c7816 */ /* 0x000fe400000000f3 */
[----:B------:R-:W-:Y:S02]  /*51f0*/  PRMT R186, R186, 0x3340, R247 ;  /* 0x00003340baba7816 */ /* 0x000fe400000000f7 */
[----:B------:R-:W-:Y:S02]  /*5200*/  LOP3.LUT R180, R180, 0xffff, RZ, 0xc0, !PT ;  /* 0x0000ffffb4b47812 */ /* 0x000fe400078ec0ff */
[----:B------:R-:W-:Y:S02]  /*5210*/  LOP3.LUT R251, R216, 0xffff, RZ, 0xc0, !PT ;  /* 0x0000ffffd8fb7812 */ /* 0x000fe400078ec0ff */
[----:B------:R-:W-:-:S02]  /*5220*/  LOP3.LUT R170, R170, 0xffff, RZ, 0xc0, !PT ;  /* 0x0000ffffaaaa7812 */ /* 0x000fc400078ec0ff */
[----:B------:R-:W-:Y:S02]  /*5230*/  LOP3.LUT R247, R220, 0xffff, RZ, 0xc0, !PT ;  /* 0x0000ffffdcf77812 */ /* 0x000fe400078ec0ff */
[----:B--2---:R-:W-:Y:S02]  /*5240*/  LOP3.LUT R158, R147, 0xffff, RZ, 0xc0, !PT ;  /* 0x0000ffff939e7812 */ /* 0x004fe400078ec0ff */
[----:B------:R-:W-:Y:S02]  /*5250*/  PRMT R142, R142, 0x3340, R145 ;  /* 0x000033408e8e7816 */ /* 0x000fe40000000091 */
[----:B------:R-:W-:Y:S02]  /*5260*/  LOP3.LUT R143, R172, 0xffff, RZ, 0xc0, !PT ;  /* 0x0000ffffac8f7812 */ /* 0x000fe400078ec0ff */
[----:B------:R-:W-:Y:S02]  /*5270*/  LOP3.LUT R248, R248, 0xffff, RZ, 0xc0, !PT ;  /* 0x0000fffff8f87812 */ /* 0x000fe400078ec0ff */
[----:B------:R-:W-:-:S02]  /*5280*/  LOP3.LUT R135, R174, 0xffff, RZ, 0xc0, !PT ;  /* 0x0000ffffae877812 */ /* 0x000fc400078ec0ff */
[----:B------:R-:W-:Y:S02]  /*5290*/  LOP3.LUT R246, R246, 0xffff, RZ, 0xc0, !PT ;  /* 0x0000fffff6f67812 */ /* 0x000fe400078ec0ff */
[----:B------:R-:W-:Y:S02]  /*52a0*/  LOP3.LUT R178, R178, 0xffff, RZ, 0xc0, !PT ;  /* 0x0000ffffb2b27812 */ /* 0x000fe400078ec0ff */
[----:B------:R-:W-:Y:S02]  /*52b0*/  LOP3.LUT R147, R176, 0xffff, RZ, 0xc0, !PT ;  /* 0x0000ffffb0937812 */ /* 0x000fe400078ec0ff */
[----:B------:R-:W-:Y:S02]  /*52c0*/  LOP3.LUT R244, R244, 0xffff, RZ, 0xc0, !PT ;  /* 0x0000fffff4f47812 */ /* 0x000fe400078ec0ff */
[----:B------:R-:W-:Y:S02]  /*52d0*/  LOP3.LUT R139, R198, 0xffff, RZ, 0xc0, !PT ;  /* 0x0000ffffc68b7812 */ /* 0x000fe400078ec0ff */
[----:B------:R-:W-:-:S02]  /*52e0*/  LOP3.LUT R242, R242, 0xffff, RZ, 0xc0, !PT ;  /* 0x0000fffff2f27812 */ /* 0x000fc400078ec0ff */
[----:B------:R-:W-:Y:S02]  /*52f0*/  LOP3.LUT R145, R166, 0xffff, RZ, 0xc0, !PT ;  /* 0x0000ffffa6917812 */ /* 0x000fe400078ec0ff */
[----:B------:R-:W-:Y:S02]  /*5300*/  LOP3.LUT R240, R240, 0xffff, RZ, 0xc0, !PT ;  /* 0x0000fffff0f07812 */ /* 0x000fe400078ec0ff */
[----:B------:R-:W-:Y:S02]  /*5310*/  PRMT R154, R154, 0x3340, R239 ;  /* 0x000033409a9a7816 */ /* 0x000fe400000000ef */
[----:B------:R-:W-:Y:S02]  /*5320*/  PRMT R136, R136, 0x3340, R245 ;  /* 0x0000334088887816 */ /* 0x000fe400000000f5 */
[----:B------:R-:W-:Y:S02]  /*5330*/  PRMT R239, R168, 0x3340, R241 ;  /* 0x00003340a8ef7816 */ /* 0x000fe400000000f1 */
[----:B------:R-:W-:-:S02]  /*5340*/  PRMT R180, R180, 0x3340, R251 ;  /* 0x00003340b4b47816 */ /* 0x000fc400000000fb */
[----:B------:R-:W-:Y:S02]  /*5350*/  LOP3.LUT R192, R192, 0xffff, RZ, 0xc0, !PT ;  /* 0x0000ffffc0c07812 */ /* 0x000fe400078ec0ff */
[----:B------:R-:W-:Y:S02]  /*5360*/  LOP3.LUT R237, R237, 0xffff, RZ, 0xc0, !PT ;  /* 0x0000ffffeded7812 */ /* 0x000fe400078ec0ff */
[----:B------:R-:W-:Y:S02]  /*5370*/  LOP3.LUT R188, R188, 0xffff, RZ, 0xc0, !PT ;  /* 0x0000ffffbcbc7812 */ /* 0x000fe400078ec0ff */
[----:B------:R-:W-:Y:S02]  /*5380*/  LOP3.LUT R241, R230, 0xffff, RZ, 0xc0, !PT ;  /* 0x0000ffffe6f17812 */ /* 0x000fe400078ec0ff */
[----:B------:R-:W-:Y:S02]  /*5390*/  LOP3.LUT R245, R226, 0xffff, RZ, 0xc0, !PT ;  /* 0x0000ffffe2f57812 */ /* 0x000fe400078ec0ff */
[----:B------:R-:W-:-:S02]  /*53a0*/  PRMT R170, R170, 0x3340, R247 ;  /* 0x00003340aaaa7816 */ /* 0x000fc400000000f7 */
[----:B------:R-:W-:Y:S02]  /*53b0*/  LOP3.LUT R150, R150, 0xffff, RZ, 0xc0, !PT ;  /* 0x0000ffff96967812 */ /* 0x000fe400078ec0ff */
[----:B------:R-:W-:Y:S02]  /*53c0*/  LOP3.LUT R251, R212, 0xffff, RZ, 0xc0, !PT ;  /* 0x0000ffffd4fb7812 */ /* 0x000fe400078ec0ff */
[----:B------:R-:W-:Y:S02]  /*53d0*/  PRMT R143, R143, 0x3340, R248 ;  /* 0x000033408f8f7816 */ /* 0x000fe400000000f8 */
[----:B------:R-:W-:Y:S02]  /*53e0*/  PRMT R135, R135, 0x3340, R246 ;  /* 0x0000334087877816 */ /* 0x000fe400000000f6 */
[----:B------:R-:W-:Y:S02]  /*53f0*/  LOP3.LUT R184, R184, 0xffff, RZ, 0xc0, !PT ;  /* 0x0000ffffb8b87812 */ /* 0x000fe400078ec0ff */
[----:B------:R-:W-:-:S02]  /*5400*/  LOP3.LUT R243, R222, 0xffff, RZ, 0xc0, !PT ;  /* 0x0000ffffdef37812 */ /* 0x000fc400078ec0ff */
[----:B------:R-:W-:Y:S02]  /*5410*/  LOP3.LUT R160, R160, 0xffff, RZ, 0xc0, !PT ;  /* 0x0000ffffa0a07812 */ /* 0x000fe400078ec0ff */
[----:B------:R-:W-:Y:S02]  /*5420*/  LOP3.LUT R249, R218, 0xffff, RZ, 0xc0, !PT ;  /* 0x0000ffffdaf97812 */ /* 0x000fe400078ec0ff */
[----:B------:R-:W-:Y:S02]  /*5430*/  LOP3.LUT R208, R208, 0xffff, RZ, 0xc0, !PT ;  /* 0x0000ffffd0d07812 */ /* 0x000fe400078ec0ff */
[----:B------:R-:W-:Y:S02]  /*5440*/  LOP3.LUT R247, R214, 0xffff, RZ, 0xc0, !PT ;  /* 0x0000ffffd6f77812 */ /* 0x000fe400078ec0ff */
[----:B------:R-:W-:Y:S02]  /*5450*/  LOP3.LUT R210, R210, 0xffff, RZ, 0xc0, !PT ;  /* 0x0000ffffd2d27812 */ /* 0x000fe400078ec0ff */
[----:B------:R-:W-:-:S02]  /*5460*/  PRMT R147, R178, 0x3340, R147 ;  /* 0x00003340b2937816 */ /* 0x000fc40000000093 */
[----:B------:R-:W-:Y:S02]  /*5470*/  PRMT R137, R137, 0x3340, R244 ;  /* 0x0000334089897816 */ /* 0x000fe400000000f4 */
[----:B------:R-:W-:Y:S02]  /*5480*/  PRMT R139, R139, 0x3340, R242 ;  /* 0x000033408b8b7816 */ /* 0x000fe400000000f2 */
[----:B------:R-:W-:Y:S02]  /*5490*/  PRMT R145, R145, 0x3340, R240 ;  /* 0x0000334091917816 */ /* 0x000fe400000000f0 */
[----:B------:R-:W-:Y:S02]  /*54a0*/  PRMT R237, R192, 0x3340, R237 ;  /* 0x00003340c0ed7816 */ /* 0x000fe400000000ed */
[----:B------:R-:W-:Y:S02]  /*54b0*/  PRMT R241, R188, 0x3340, R241 ;  /* 0x00003340bcf17816 */ /* 0x000fe400000000f1 */
        /* <DEDUP_REMOVED lines=17> */
[----:B------:R-:W-:Y:S01]  /*55d0*/  PRMT R139, R156, 0x5410, R245 ;  /* 0x000054109c8b7816 */ /* 0x000fe200000000f5 */
[----:B------:R-:W-:Y:S01]  /*55e0*/  STS.128 [R12+UR12], R140 ;  /* 0x0000008c0c007988 */ /* 0x000fe20008000c0c */
[----:B------:R-:W-:-:S02]  /*55f0*/  PRMT R144, R186, 0x5410, R243 ;  /* 0x00005410ba907816 */ /* 0x000fc400000000f3 */
[----:B------:R-:W-:Y:S02]  /*5600*/  PRMT R145, R170, 0x5410, R249 ;  /* 0x00005410aa917816 */ /* 0x000fe400000000f9 */
[----:B------:R-:W-:Y:S02]  /*5610*/  PRMT R146, R180, 0x5410, R247 ;  /* 0x00005410b4927816 */ /* 0x000fe400000000f7 */
[----:B------:R-:W-:Y:S01]  /*5620*/  PRMT R147, R150, 0x5410, R251 ;  /* 0x0000541096937816 */ /* 0x000fe200000000fb */
[----:B------:R0:W-:Y:S01]  /*5630*/  STS.128 [R9+UR12], R132 ;  /* 0x0000008409007988 */ /* 0x0001e20008000c0c */
[----:B------:R-:W-:-:S03]  /*5640*/  LOP3.LUT R237, R2, 0x10, RZ, 0x3c, !PT ;  /* 0x0000001002ed7812 */ /* 0x000fc600078e3cff */
[----:B------:R-:W-:Y:S04]  /*5650*/  STS.128 [R8+UR12], R136 ;  /* 0x0000008808007988 */ /* 0x000fe80008000c0c */
[----:B------:R-:W-:Y:S04]  /*5660*/  STS.128 [R7+UR12], R144 ;  /* 0x0000009007007988 */ /* 0x000fe80008000c0c */
[----:B------:R-:W-:Y:S01]  /*5670*/  STS.U8 [R2+UR12+0x2000], R221 ;  /* 0x002000dd02007988 */ /* 0x000fe2000800000c */
[C---:B0-----:R-:W-:Y:S02]  /*5680*/  LOP3.LUT R133, R2.reuse, 0x20, RZ, 0x3c, !PT ;  /* 0x0000002002857812 */ /* 0x041fe400078e3cff */
[----:B------:R-:W-:Y:S01]  /*5690*/  LOP3.LUT R135, R2, 0x30, RZ, 0x3c, !PT ;  /* 0x0000003002877812 */ /* 0x000fe200078e3cff */
[----:B----4-:R-:W-:Y:S04]  /*56a0*/  STS.U8 [R2+UR12+0x2200], R223 ;  /* 0x002200df02007988 */ /* 0x010fe8000800000c */
[----:B------:R-:W-:Y:S04]  /*56b0*/  STS.U8 [R2+UR12+0x2400], R225 ;  /* 0x002400e102007988 */ /* 0x000fe8000800000c */
[----:B------:R-:W-:Y:S04]  /*56c0*/  STS.U8 [R2+UR12+0x2600], R227 ;  /* 0x002600e302007988 */ /* 0x000fe8000800000c */
[----:B-----5:R-:W-:Y:S04]  /*56d0*/  STS.U8 [R2+UR12+0x2e00], R229 ;  /* 0x002e00e502007988 */ /* 0x020fe8000800000c */
[----:B------:R-:W-:Y:S04]  /*56e0*/  STS.U8 [R2+UR12+0x2a00], R233 ;  /* 0x002a00e902007988 */ /* 0x000fe8000800000c */
[----:B------:R-:W-:Y:S04]  /*56f0*/  STS.U8 [R2+UR12+0x2800], R235 ;  /* 0x002800eb02007988 */ /* 0x000fe8000800000c */
[----:B------:R-:W-:Y:S04]  /*5700*/  STS.U8 [R2+UR12+0x2c00], R231 ;  /* 0x002c00e702007988 */ /* 0x000fe8000800000c */
[----:B------:R0:W-:Y:S04]  /*5710*/  STS.U8 [R237+UR12+0x2080], R22 ;  /* 0x00208016ed007988 */ /* 0x0001e8000800000c */
        /* <DEDUP_REMOVED lines=22> */
[----:B------:R1:W-:Y:S01]  /*5880*/  STS.U8 [R135+UR12+0x2f80], R148 ;  /* 0x002f809487007988 */ /* 0x0003e2000800000c */
[----:B------:R2:W-:Y:S06]  /*5890*/  MEMBAR.ALL.CTA ;  /* 0x0000000000007992 */ /* 0x0005ec0000008000 */
[----:B--2---:R-:W2:Y:S02]  /*58a0*/  FENCE.VIEW.ASYNC.S ;  /* 0x00000000000073c6 */ /* 0x004ea40000000000 */
[----:B--2---:R-:W-:Y:S06]  /*58b0*/  BAR.SYNC.DEFER_BLOCKING 0x0 ;  /* 0x0000000000007b1d */ /* 0x004fec0000010000 */
[----:B------:R-:W-:Y:S01]  /*58c0*/  UMOV UR4, UR13 ;  /* 0x0000000d00047c82 */ /* 0x000fe20008000000 */
[----:B------:R-:W-:Y:S01]  /*58d0*/  UMOV UR5, 0x80000020 ;  /* 0x8000002000057882 */ /* 0x000fe20000000000 */
[----:B------:R-:W-:-:S06]  /*58e0*/  WARPGROUP.ARRIVE ;  /* 0x00000000000079c5 */ /* 0x000fcc0000000000 */
[----:B------:R-:W-:Y:S01]  /*58f0*/  QGMMA.64x64x32.F32.E5M2.E5M2 R56, gdesc[UR4], R56 ;  /* 0x00e00000043879f3 */ /* 0x000fe20008703838 */
[----:B------:R-:W-:Y:S01]  /*5900*/  UMOV UR18, UR6 ;  /* 0x0000000600127c82 */ /* 0x000fe20008000000 */
[----:B------:R-:W-:Y:S02]  /*5910*/  UMOV UR19, UR7 ;  /* 0x0000000700137c82 */ /* 0x000fe40008000000 */
[----:B------:R-:W-:Y:S04]  /*5920*/  QGMMA.64x64x32.F32.E5M2.E5M2 R56, gdesc[UR8], R56 ;  /* 0x00e00000083879f3 */ /* 0x000fe80008703838 */
[----:B------:R-:W-:Y:S01]  /*5930*/  QGMMA.64x64x32.F32.E5M2.E5M2 R24, gdesc[UR16], R24 ;  /* 0x00e00000101879f3 */ /* 0x000fe20008703818 */
[----:B------:R-:W-:Y:S01]  /*5940*/  UMOV UR22, UR10 ;  /* 0x0000000a00167c82 */ /* 0x000fe20008000000 */
[----:B------:R-:W-:Y:S01]  /*5950*/  UMOV UR23, UR11 ;  /* 0x0000000b00177c82 */ /* 0x000fe20008000000 */
[----:B------:R-:W-:-:S02]  /*5960*/  USHF.R.S32.HI UR4, URZ, 0x1f, UR24 ;  /* 0x0000001f3f047899 */ /* 0x000fc40008011418 */
[----:B------:R-:W-:Y:S01]  /*5970*/  IADD3 R211, P1, R211, UR24, RZ ;  /* 0x00000018d3d37c10 */ /* 0x000fe2000ff3e0ff */
[----:B0-----:R-:W-:-:S03]  /*5980*/  IMAD.SHL.U32 R22, R13, 0x40, RZ ;  /* 0x000000400d167824 */ /* 0x001fc600078e00ff */
[----:B------:R-:W-:Y:S02]  /*5990*/  IADD3.X R187, R187, UR4, RZ, P1, !PT ;  /* 0x00000004bbbb7c10 */ /* 0x000fe40008ffe4ff */
[----:B------:R-:W-:Y:S02]  /*59a0*/  IADD3 R189, P1, R189, UR24, RZ ;  /* 0x00000018bdbd7c10 */ /* 0x000fe4000ff3e0ff */
[----:B------:R-:W-:Y:S02]  /*59b0*/  IADD3 R16, P0, R22, R16, RZ ;  /* 0x0000001016107210 */ /* 0x000fe40007f1e0ff */
[----:B------:R-:W-:Y:S02]  /*59c0*/  IADD3 R11, P5, R11, UR24, RZ ;  /* 0x000000180b0b7c10 */ /* 0x000fe4000ffbe0ff */
[----:B------:R-:W-:Y:S02]  /*59d0*/  IADD3 R205, P4, R205, UR24, RZ ;  /* 0x00000018cdcd7c10 */ /* 0x000fe4000ff9e0ff */
[----:B------:R-:W-:-:S02]  /*59e0*/  IADD3 R207, P3, R207, UR24, RZ ;  /* 0x00000018cfcf7c10 */ /* 0x000fc4000ff7e0ff */
[----:B------:R-:W-:Y:S02]  /*59f0*/  IADD3 R209, P2, R209, UR24, RZ ;  /* 0x00000018d1d17c10 */ /* 0x000fe4000ff5e0ff */
[----:B------:R-:W-:Y:S01]  /*5a00*/  IADD3.X R159, R159, UR4, RZ, P1, !PT ;  /* 0x000000049f9f7c10 */ /* 0x000fe20008ffe4ff */
[----:B------:R-:W-:Y:S01]  /*5a10*/  QGMMA.64x64x32.F32.E5M2.E5M2 R24, gdesc[UR20], R24, gsb0 ;  /* 0x00e00000141879f3 */ /* 0x000fe20008003818 */
[----:B------:R-:W-:Y:S02]  /*5a20*/  IADD3 R161, P1, R161, UR24, RZ ;  /* 0x00000018a1a17c10 */ /* 0x000fe4000ff3e0ff */
[----:B------:R-:W-:Y:S02]  /*5a30*/  LEA.HI.X.SX32 R203, R22, R203, 0x1, P0 ;  /* 0x000000cb16cb7211 */ /* 0x000fe400000f0eff */
[----:B------:R-:W-:Y:S02]  /*5a40*/  IADD3.X R219, R219, UR4, RZ, P5, !PT ;  /* 0x00000004dbdb7c10 */ /* 0x000fe4000affe4ff */
[----:B------:R-:W-:-:S02]  /*5a50*/  IADD3.X R199, R199, UR4, RZ, P4, !PT ;  /* 0x00000004c7c77c10 */ /* 0x000fc4000a7fe4ff */
[----:B------:R-:W-:Y:S02]  /*5a60*/  IADD3.X R195, R195, UR4, RZ, P3, !PT ;  /* 0x00000004c3c37c10 */ /* 0x000fe40009ffe4ff */
[----:B------:R-:W-:Y:S02]  /*5a70*/  IADD3.X R191, R191, UR4, RZ, P2, !PT ;  /* 0x00000004bfbf7c10 */ /* 0x000fe400097fe4ff */
[----:B------:R-:W-:Y:S02]  /*5a80*/  IADD3 R213, P0, R213, UR24, RZ ;  /* 0x00000018d5d57c10 */ /* 0x000fe4000ff1e0ff */
[----:B------:R-:W-:Y:S02]  /*5a90*/  IADD3 R215, P6, R215, UR24, RZ ;  /* 0x00000018d7d77c10 */ /* 0x000fe4000ffde0ff */
[----:B------:R-:W-:Y:S02]  /*5aa0*/  IADD3 R217, P5, R217, UR24, RZ ;  /* 0x00000018d9d97c10 */ /* 0x000fe4000ffbe0ff */
[----:B------:R-:W-:-:S02]  /*5ab0*/  IADD3 R201, P4, R201, UR24, RZ ;  /* 0x00000018c9c97c10 */ /* 0x000fc4000ff9e0ff */
[----:B------:R-:W-:Y:S02]  /*5ac0*/  IADD3 R197, P3, R197, UR24, RZ ;  /* 0x00000018c5c57c10 */ /* 0x000fe4000ff7e0ff */
[----:B------:R-:W-:Y:S01]  /*5ad0*/  IADD3 R193, P2, R193, UR24, RZ ;  /* 0x00000018c1c17c10 */ /* 0x000fe2000ff5e0ff */
[----:B------:R-:W-:Y:S01]  /*5ae0*/  VIADD R20, R20, 0xffffffff ;  /* 0xffffffff14147836 */ /* 0x000fe20000000000 */
[----:B------:R-:W-:Y:S02]  /*5af0*/  IADD3.X R115, R115, UR4, RZ, P1, !PT ;  /* 0x0000000473737c10 */ /* 0x000fe40008ffe4ff */
[----:B------:R-:W-:Y:S02]  /*5b00*/  IADD3 R117, P1, R117, UR24, RZ ;  /* 0x0000001875757c10 */ /* 0x000fe4000ff3e0ff */
[----:B------:R-:W-:Y:S02]  /*5b10*/  IADD3.X R183, R183, UR4, RZ, P0, !PT ;  /* 0x00000004b7b77c10 */ /* 0x000fe400087fe4ff */
[----:B------:R-:W-:-:S02]  /*5b20*/  IADD3.X R179, R179, UR4, RZ, P6, !PT ;  /* 0x00000004b3b37c10 */ /* 0x000fc4000b7fe4ff */
[----:B------:R-:W-:Y:S02]  /*5b30*/  IADD3.X R175, R175, UR4, RZ, P5, !PT ;  /* 0x00000004afaf7c10 */ /* 0x000fe4000affe4ff */
[----:B------:R-:W-:Y:S02]  /*5b40*/  IADD3.X R171, R171, UR4, RZ, P4, !PT ;  /* 0x00000004abab7c10 */ /* 0x000fe4000a7fe4ff */
[----:B------:R-:W-:Y:S02]  /*5b50*/  IADD3.X R167, R167, UR4, RZ, P3, !PT ;  /* 0x00000004a7a77c10 */ /* 0x000fe40009ffe4ff */
[----:B------:R-:W-:Y:S02]  /*5b60*/  IADD3.X R163, R163, UR4, RZ, P2, !PT ;  /* 0x00000004a3a37c10 */ /* 0x000fe400097fe4ff */
[----:B------:R-:W-:Y:S02]  /*5b70*/  IADD3 R185, P0, R185, UR24, RZ ;  /* 0x00000018b9b97c10 */ /* 0x000fe4000ff1e0ff */
[----:B------:R-:W-:-:S02]  /*5b80*/  IADD3 R181, P6, R181, UR24, RZ ;  /* 0x00000018b5b57c10 */ /* 0x000fc4000ffde0ff */
[----:B------:R-:W-:Y:S02]  /*5b90*/  IADD3 R177, P5, R177, UR24, RZ ;  /* 0x00000018b1b17c10 */ /* 0x000fe4000ffbe0ff */
[----:B------:R-:W-:Y:S02]  /*5ba0*/  IADD3 R173, P4, R173, UR24, RZ ;  /* 0x00000018adad7c10 */ /* 0x000fe4000ff9e0ff */
[----:B------:R-:W-:Y:S02]  /*5bb0*/  IADD3 R169, P3, R169, UR24, RZ ;  /* 0x00000018a9a97c10 */ /* 0x000fe4000ff7e0ff */
[----:B------:R-:W-:Y:S02]  /*5bc0*/  IADD3 R165, P2, R165, UR24, RZ ;  /* 0x00000018a5a57c10 */ /* 0x000fe4000ff5e0ff */
[----:B------:R-:W-:Y:S02]  /*5bd0*/  IADD3.X R89, R89, UR4, RZ, P1, !PT ;  /* 0x0000000459597c10 */ /* 0x000fe40008ffe4ff */
[----:B------:R-:W-:-:S02]  /*5be0*/  ISETP.NE.U32.AND P1, PT, R20, RZ, PT ;  /* 0x000000ff1400720c */ /* 0x000fc40003f25070 */
[----:B------:R-:W-:Y:S02]  /*5bf0*/  IADD3.X R155, R155, UR4, RZ, P0, !PT ;  /* 0x000000049b9b7c10 */ /* 0x000fe400087fe4ff */
[----:B------:R-:W-:Y:S02]  /*5c00*/  IADD3.X R151, R151, UR4, RZ, P6, !PT ;  /* 0x0000000497977c10 */ /* 0x000fe4000b7fe4ff */
[----:B------:R-:W-:Y:S02]  /*5c10*/  IADD3.X R131, R131, UR4, RZ, P5, !PT ;  /* 0x0000000483837c10 */ /* 0x000fe4000affe4ff */
[----:B------:R-:W-:Y:S02]  /*5c20*/  IADD3.X R127, R127, UR4, RZ, P4, !PT ;  /* 0x000000047f7f7c10 */ /* 0x000fe4000a7fe4ff */
[----:B------:R-:W-:Y:S02]  /*5c30*/  IADD3.X R123, R123, UR4, RZ, P3, !PT ;  /* 0x000000047b7b7c10 */ /* 0x000fe40009ffe4ff */
[----:B------:R-:W-:-:S02]  /*5c40*/  IADD3.X R119, R119, UR4, RZ, P2, !PT ;  /* 0x0000000477777c10 */ /* 0x000fc400097fe4ff */
[----:B------:R-:W-:Y:S02]  /*5c50*/  IADD3 R157, P0, R157, UR24, RZ ;  /* 0x000000189d9d7c10 */ /* 0x000fe4000ff1e0ff */
[----:B------:R-:W-:Y:S02]  /*5c60*/  IADD3 R153, P6, R153, UR24, RZ ;  /* 0x0000001899997c10 */ /* 0x000fe4000ffde0ff */
[----:B------:R-:W-:Y:S02]  /*5c70*/  IADD3 R149, P5, R149, UR24, RZ ;  /* 0x0000001895957c10 */ /* 0x000fe4000ffbe0ff */
[----:B------:R-:W-:Y:S02]  /*5c80*/  IADD3 R129, P4, R129, UR24, RZ ;  /* 0x0000001881817c10 */ /* 0x000fe4000ff9e0ff */
[----:B------:R-:W-:Y:S02]  /*5c90*/  IADD3 R125, P3, R125, UR24, RZ ;  /* 0x000000187d7d7c10 */ /* 0x000fe4000ff7e0ff */
[----:B------:R-:W-:-:S02]  /*5ca0*/  IADD3 R121, P2, R121, UR24, RZ ;  /* 0x0000001879797c10 */ /* 0x000fc4000ff5e0ff */
        /* <DEDUP_REMOVED lines=11> */
[----:B------:R-:W-:Y:S01]  /*5d60*/  IADD3 R93, P2, R93, UR24, RZ ;  /* 0x000000185d5d7c10 */ /* 0x000fe2000ff5e0ff */
[----:B------:R-:W-:-:S02]  /*5d70*/  WARPGROUP.DEPBAR.LE gsb0, 0x0 ;  /* 0x00008000000079c5 */ /* 0x000fc40000010000 */
[----:B------:R-:W-:Y:S02]  /*5d80*/  IADD3.X R3, R3, UR4, RZ, P0, !PT ;  /* 0x0000000403037c10 */ /* 0x000fe400087fe4ff */
[----:B------:R-:W-:Y:S02]  /*5d90*/  IADD3.X R23, R23, UR4, RZ, P6, !PT ;  /* 0x0000000417177c10 */ /* 0x000fe4000b7fe4ff */
[----:B------:R-:W-:Y:S02]  /*5da0*/  IADD3.X R21, R21, UR4, RZ, P5, !PT ;  /* 0x0000000415157c10 */ /* 0x000fe4000affe4ff */
[----:B------:R-:W-:Y:S02]  /*5db0*/  IADD3.X R19, R19, UR4, RZ, P4, !PT ;  /* 0x0000000413137c10 */ /* 0x000fe4000a7fe4ff */
[----:B------:R-:W-:Y:S02]  /*5dc0*/  IADD3.X R17, R17, UR4, RZ, P3, !PT ;  /* 0x0000000411117c10 */ /* 0x000fe40009ffe4ff */
[----:B------:R-:W-:Y:S01]  /*5dd0*/  IADD3.X R15, R15, UR4, RZ, P2, !PT ;  /* 0x000000040f0f7c10 */ /* 0x000fe200097fe4ff */
[----:B------:R-:W-:Y:S01]  /*5de0*/  VIADD R18, R18, 0xffffffc0 ;  /* 0xffffffc012127836 */ /* 0x000fe20000000000 */
[----:B-1----:R-:W-:Y:S06]  /*5df0*/  @P1 BRA `(.L_x_2) ;  /* 0xffffffd000141947 */ /* 0x002fec000383ffff */
.L_x_1:
[----:B------:R-:W-:Y:S01]  /*5e00*/  BAR.SYNC.DEFER_BLOCKING 0x0 ;  /* 0x0000000000007b1d */ /* 0x000fe20000010000 */
[C---:B------:R-:W-:Y:S01]  /*5e10*/  IMAD.SHL.U32 R3, R0.reuse, 0x10, RZ ;  /* 0x0000001000037824 */ /* 0x040fe200078e00ff */
[----:B------:R-:W-:Y:S01]  /*5e20*/  F2FP.SATFINITE.E5M2.F32.PACK_AB_MERGE_C R58, R59, R58, RZ ;  /* 0x0000003a3b3a723e */ /* 0x000fe200048060ff */
[----:B------:R-:W-:Y:S01]  /*5e30*/  IMAD.SHL.U32 R0, R0, 0x40, RZ ;  /* 0x0000004000007824 */ /* 0x000fe200078e00ff */
[----:B------:R-:W-:Y:S01]  /*5e40*/  F2FP.SATFINITE.E5M2.F32.PACK_AB_MERGE_C R63, R63, R62, RZ ;  /* 0x0000003e3f3f723e */ /* 0x000fe200048060ff */
[----:B------:R-:W-:Y:S01]  /*5e50*/  VIADD R7, R5, 0x1 ;  /* 0x0000000105077836 */ /* 0x000fe20000000000 */
[----:B------:R-:W-:Y:S01]  /*5e60*/  LOP3.LUT R3, R3, 0xf0, RZ, 0xc0, !PT ;  /* 0x000000f003037812 */ /* 0x000fe200078ec0ff */
[----:B------:R-:W-:Y:S01]  /*5e70*/  ULDC.64 UR6, c[0x0][0x228] ;  /* 0x00008a0000067ab9 */ /* 0x000fe20000000a00 */
[----:B------:R-:W-:Y:S01]  /*5e80*/  LOP3.LUT R0, R0, 0x400, RZ, 0xc0, !PT ;  /* 0x0000040000007812 */ /* 0x000fe200078ec0ff */
[----:B------:R-:W-:Y:S01]  /*5e90*/  ULDC UR4, c[0x0][0x244] ;  /* 0x0000910000047ab9 */ /* 0x000fe20000000800 */
[----:B------:R-:W-:-:S02]  /*5ea0*/  LOP3.LUT R6, R6, 0x300, RZ, 0xc0, !PT ;  /* 0x0000030006067812 */ /* 0x000fc400078ec0ff */
[----:B------:R-:W-:Y:S01]  /*5eb0*/  IADD3 R3, R0, UR12, R3 ;  /* 0x0000000c00037c10 */ /* 0x000fe2000fffe003 */
[----:B------:R-:W-:Y:S01]  /*5ec0*/  VIADD R0, R5, 0x4 ;  /* 0x0000000405007836 */ /* 0x000fe20000000000 */
[----:B------:R-:W-:Y:S02]  /*5ed0*/  F2FP.SATFINITE.E5M2.F32.PACK_AB_MERGE_C R56, R57, R56, RZ ;  /* 0x000000383938723e */ /* 0x000fe400048060ff */
[----:B------:R-:W-:Y:S02]  /*5ee0*/  F2FP.SATFINITE.E5M2.F32.PACK_AB_MERGE_C R61, R61, R60, RZ ;  /* 0x0000003c3d3d723e */ /* 0x000fe400048060ff */
[----:B------:R-:W-:Y:S01]  /*5ef0*/  F2FP.SATFINITE.E5M2.F32.PACK_AB_MERGE_C R24, R25, R24, RZ ;  /* 0x000000181918723e */ /* 0x000fe200048060ff */
[----:B------:R-:W-:Y:S01]  /*5f00*/  IMAD.IADD R25, R6, 0x1, R3 ;  /* 0x0000000106197824 */ /* 0x000fe200078e0203 */
[----:B------:R-:W-:Y:S01]  /*5f10*/  F2FP.SATFINITE.E5M2.F32.PACK_AB_MERGE_C R26, R27, R26, RZ ;  /* 0x0000001a1b1a723e */ /* 0x000fe200048060ff */
[----:B------:R-:W-:Y:S01]  /*5f20*/  VIADD R6, R5, 0x2 ;  /* 0x0000000205067836 */ /* 0x000fe20000000000 */
[----:B------:R-:W-:-:S02]  /*5f30*/  F2FP.SATFINITE.E5M2.F32.PACK_AB_MERGE_C R29, R29, R28, RZ ;  /* 0x0000001c1d1d723e */ /* 0x000fc400048060ff */
[----:B------:R-:W-:Y:S02]  /*5f40*/  F2FP.SATFINITE.E5M2.F32.PACK_AB_MERGE_C R31, R31, R30, RZ ;  /* 0x0000001e1f1f723e */ /* 0x000fe400048060ff */
[----:B------:R-:W-:Y:S02]  /*5f50*/  PRMT R57, R58, 0x5410, R63 ;  /* 0x000054103a397816 */ /* 0x000fe4000000003f */
[----:B------:R-:W-:Y:S02]  /*5f60*/  PRMT R56, R56, 0x5410, R61 ;  /* 0x0000541038387816 */ /* 0x000fe4000000003d */
[----:B------:R-:W-:Y:S02]  /*5f70*/  PRMT R58, R24, 0x5410, R29 ;  /* 0x00005410183a7816 */ /* 0x000fe4000000001d */
[----:B------:R-:W-:Y:S02]  /*5f80*/  PRMT R59, R26, 0x5410, R31 ;  /* 0x000054101a3b7816 */ /* 0x000fe4000000001f */
[----:B------:R-:W-:Y:S01]  /*5f90*/  LEA R3, R2, UR12, 0x4 ;  /* 0x0000000c02037c11 */ /* 0x000fe2000f8e20ff */
[----:B------:R-:W-:Y:S01]  /*5fa0*/  VIADD R2, R5, 0x3 ;  /* 0x0000000305027836 */ /* 0x000fe20000000000 */
[----:B------:R-:W-:Y:S01]  /*5fb0*/  F2FP.SATFINITE.E5M2.F32.PACK_AB_MERGE_C R66, R67, R66, RZ ;  /* 0x000000424342723e */ /* 0x000fe200048060ff */
[----:B------:R-:W-:Y:S01]  /*5fc0*/  STSM.16.M88.4 [R25], R56 ;  /* 0x0000003819007844 */ /* 0x000fe20000000200 */
[----:B------:R-:W-:-:S02]  /*5fd0*/  F2FP.SATFINITE.E5M2.F32.PACK_AB_MERGE_C R71, R71, R70, RZ ;  /* 0x000000464747723e */ /* 0x000fc400048060ff */
[----:B------:R-:W-:Y:S01]  /*5fe0*/  F2FP.SATFINITE.E5M2.F32.PACK_AB_MERGE_C R64, R65, R64, RZ ;  /* 0x000000404140723e */ /* 0x000fe200048060ff */
[----:B------:R-:W-:Y:S01]  /*5ff0*/  BAR.SYNC.DEFER_BLOCKING 0x0 ;  /* 0x0000000000007b1d */ /* 0x000fe20000010000 */
[----:B------:R-:W-:Y:S02]  /*6000*/  F2FP.SATFINITE.E5M2.F32.PACK_AB_MERGE_C R69, R69, R68, RZ ;  /* 0x000000444545723e */ /* 0x000fe400048060ff */
[----:B------:R-:W-:Y:S02]  /*6010*/  F2FP.SATFINITE.E5M2.F32.PACK_AB_MERGE_C R32, R33, R32, RZ ;  /* 0x000000202120723e */ /* 0x000fe400048060ff */
[----:B------:R-:W-:Y:S02]  /*6020*/  F2FP.SATFINITE.E5M2.F32.PACK_AB_MERGE_C R34, R35, R34, RZ ;  /* 0x000000222322723e */ /* 0x000fe400048060ff */
[----:B------:R-:W-:Y:S02]  /*6030*/  F2FP.SATFINITE.E5M2.F32.PACK_AB_MERGE_C R37, R37, R36, RZ ;  /* 0x000000242525723e */ /* 0x000fe400048060ff */
[----:B------:R-:W-:-:S02]  /*6040*/  F2FP.SATFINITE.E5M2.F32.PACK_AB_MERGE_C R39, R39, R38, RZ ;  /* 0x000000262727723e */ /* 0x000fc400048060ff */
[----:B------:R-:W-:Y:S02]  /*6050*/  PRMT R65, R66, 0x5410, R71 ;  /* 0x0000541042417816 */ /* 0x000fe40000000047 */
[----:B------:R-:W-:Y:S02]  /*6060*/  PRMT R64, R64, 0x5410, R69 ;  /* 0x0000541040407816 */ /* 0x000fe40000000045 */
[----:B------:R-:W-:Y:S02]  /*6070*/  PRMT R66, R32, 0x5410, R37 ;  /* 0x0000541020427816 */ /* 0x000fe40000000025 */
[----:B------:R-:W-:Y:S02]  /*6080*/  PRMT R67, R34, 0x5410, R39 ;  /* 0x0000541022437816 */ /* 0x000fe40000000027 */
[----:B------:R-:W-:Y:S02]  /*6090*/  F2FP.SATFINITE.E5M2.F32.PACK_AB_MERGE_C R74, R75, R74, RZ ;  /* 0x0000004a4b4a723e */ /* 0x000fe400048060ff */
[----:B------:R-:W-:-:S02]  /*60a0*/  F2FP.SATFINITE.E5M2.F32.PACK_AB_MERGE_C R79, R79, R78, RZ ;  /* 0x0000004e4f4f723e */ /* 0x000fc400048060ff */
[----:B------:R-:W-:Y:S01]  /*60b0*/  F2FP.SATFINITE.E5M2.F32.PACK_AB_MERGE_C R72, R73, R72, RZ ;  /* 0x000000484948723e */ /* 0x000fe200048060ff */
[----:B------:R-:W0:Y:S01]  /*60c0*/  LDS.128 R16, [R3] ;  /* 0x0000000003107984 */ /* 0x000e220000000c00 */
[----:B------:R-:W-:Y:S02]  /*60d0*/  F2FP.SATFINITE.E5M2.F32.PACK_AB_MERGE_C R77, R77, R76, RZ ;  /* 0x0000004c4d4d723e */ /* 0x000fe400048060ff */
[----:B------:R-:W-:Y:S01]  /*60e0*/  F2FP.SATFINITE.E5M2.F32.PACK_AB_MERGE_C R40, R41, R40, RZ ;  /* 0x000000282928723e */ /* 0x000fe200048060ff */
[----:B------:R-:W-:Y:S01]  /*60f0*/  BAR.SYNC.DEFER_BLOCKING 0x0 ;  /* 0x0000000000007b1d */ /* 0x000fe20000010000 */
        /* <DEDUP_REMOVED lines=9> */
[----:B------:R-:W-:Y:S02]  /*6190*/  F2FP.SATFINITE.E5M2.F32.PACK_AB_MERGE_C R80, R81, R80, RZ ;  /* 0x000000505150723e */ /* 0x000fe400048060ff */
[----:B------:R-:W-:Y:S02]  /*61a0*/  F2FP.SATFINITE.E5M2.F32.PACK_AB_MERGE_C R85, R85, R84, RZ ;  /* 0x000000545555723e */ /* 0x000fe400048060ff */
[----:B------:R-:W-:Y:S01]  /*61b0*/  F2FP.SATFINITE.E5M2.F32.PACK_AB_MERGE_C R48, R49, R48, RZ ;  /* 0x000000303130723e */ /* 0x000fe200048060ff */
[----:B------:R-:W-:Y:S01]  /*61c0*/  STSM.16.M88.4 [R25], R64 ;  /* 0x0000004019007844 */ /* 0x000fe20000000200 */
[----:B------:R-:W-:Y:S02]  /*61d0*/  F2FP.SATFINITE.E5M2.F32.PACK_AB_MERGE_C R50, R51, R50, RZ ;  /* 0x000000323332723e */ /* 0x000fe400048060ff */
[----:B------:R-:W-:Y:S01]  /*61e0*/  F2FP.SATFINITE.E5M2.F32.PACK_AB_MERGE_C R53, R53, R52, RZ ;  /* 0x000000343535723e */ /* 0x000fe200048060ff */
[----:B------:R-:W-:Y:S01]  /*61f0*/  BAR.SYNC.DEFER_BLOCKING 0x0 ;  /* 0x0000000000007b1d */ /* 0x000fe20000010000 */
[----:B------:R-:W-:-:S02]  /*6200*/  F2FP.SATFINITE.E5M2.F32.PACK_AB_MERGE_C R55, R55, R54, RZ ;  /* 0x000000363737723e */ /* 0x000fc400048060ff */
[----:B------:R-:W-:Y:S02]  /*6210*/  PRMT R81, R82, 0x5410, R87 ;  /* 0x0000541052517816 */ /* 0x000fe40000000057 */
[----:B------:R-:W-:Y:S02]  /*6220*/  PRMT R80, R80, 0x5410, R85 ;  /* 0x0000541050507816 */ /* 0x000fe40000000055 */
[----:B------:R-:W-:Y:S02]  /*6230*/  PRMT R82, R48, 0x5410, R53 ;  /* 0x0000541030527816 */ /* 0x000fe40000000035 */
[----:B------:R-:W-:Y:S02]  /*6240*/  PRMT R83, R50, 0x5410, R55 ;  /* 0x0000541032537816 */ /* 0x000fe40000000037 */
[----:B------:R-:W-:Y:S01]  /*6250*/  ISETP.GE.AND P0, PT, R4, UR6, PT ;  /* 0x0000000604007c0c */ /* 0x000fe2000bf06270 */
[----:B------:R-:W-:Y:S01]  /*6260*/  ULDC UR6, c[0x0][0x248] ;  /* 0x0000920000067ab9 */ /* 0x000fe20000000800 */
[----:B0-----:R-:W-:-:S02]  /*6270*/  PRMT R27, R16, 0x7770, RZ ;  /* 0x00007770101b7816 */ /* 0x001fc400000000ff */
[----:B------:R-:W-:Y:S01]  /*6280*/  ISETP.LT.AND P4, PT, R0, UR7, !P0 ;  /* 0x0000000700007c0c */ /* 0x000fe2000c781270 */
[----:B------:R-:W-:Y:S01]  /*6290*/  IMAD R0, R4, UR4, RZ ;  /* 0x0000000404007c24 */ /* 0x000fe2000f8e02ff */
[----:B------:R-:W-:Y:S01]  /*62a0*/  ISETP.LT.AND P2, PT, R7, UR7, !P0 ;  /* 0x0000000707007c0c */ /* 0x000fe2000c741270 */
[----:B------:R-:W-:Y:S01]  /*62b0*/  ULDC.64 UR4, c[0x0][0x220] ;  /* 0x0000880000047ab9 */ /* 0x000fe20000000a00 */
[----:B------:R-:W-:Y:S01]  /*62c0*/  ISETP.LT.AND P5, PT, R2, UR7, !P0 ;  /* 0x0000000702007c0c */ /* 0x000fe2000c7a1270 */
[C---:B------:R-:W-:Y:S01]  /*62d0*/  IMAD R7, R5.reuse, UR6, RZ ;  /* 0x0000000605077c24 */ /* 0x040fe2000f8e02ff */
[----:B------:R-:W-:Y:S01]  /*62e0*/  IADD3 R2, P3, R0, UR4, RZ ;  /* 0x0000000400027c10 */ /* 0x000fe2000ff7e0ff */
[----:B------:R-:W-:Y:S01]  /*62f0*/  VIADD R4, R5, 0x5 ;  /* 0x0000000505047836 */ /* 0x000fe20000000000 */
[----:B------:R-:W-:Y:S01]  /*6300*/  ISETP.LT.AND P1, PT, R6, UR7, !P0 ;  /* 0x0000000706007c0c */ /* 0x000fe2000c721270 */
[----:B------:R-:W0:Y:S01]  /*6310*/  LDS.128 R12, [R3] ;  /* 0x00000000030c7984 */ /* 0x000e220000000c00 */
[----:B------:R-:W-:Y:S01]  /*6320*/  LEA.HI.X.SX32 R0, R0, UR5, 0x1, P3 ;  /* 0x0000000500007c11 */ /* 0x000fe200098f0eff */
[C---:B------:R-:W-:Y:S01]  /*6330*/  VIADD R21, R7.reuse, UR6 ;  /* 0x0000000607157c36 */ /* 0x040fe20008000000 */
[----:B------:R-:W-:Y:S01]  /*6340*/  BAR.SYNC.DEFER_BLOCKING 0x0 ;  /* 0x0000000000007b1d */ /* 0x000fe20000010000 */
[----:B------:R-:W-:-:S02]  /*6350*/  IADD3 R6, P6, R7, R2, RZ ;  /* 0x0000000207067210 */ /* 0x000fc40007fde0ff */
[----:B------:R-:W-:Y:S01]  /*6360*/  VIADD R23, R21, UR6 ;  /* 0x0000000615177c36 */ /* 0x000fe20008000000 */
[----:B------:R-:W-:Y:S02]  /*6370*/  ISETP.LT.AND P3, PT, R5, UR7, !P0 ;  /* 0x0000000705007c0c */ /* 0x000fe4000c761270 */
[----:B------:R-:W-:Y:S02]  /*6380*/  LEA.HI.X.SX32 R7, R7, R0, 0x1, P6 ;  /* 0x0000000007077211 */ /* 0x000fe400030f0eff */
[C---:B------:R-:W-:Y:S02]  /*6390*/  IADD3 R20, P6, R21.reuse, R2, RZ ;  /* 0x0000000215147210 */ /* 0x040fe40007fde0ff */
[----:B------:R-:W-:Y:S02]  /*63a0*/  PRMT R29, R16, 0x7771, RZ ;  /* 0x00007771101d7816 */ /* 0x000fe400000000ff */
[----:B------:R-:W-:Y:S02]  /*63b0*/  LEA.HI.X.SX32 R21, R21, R0, 0x1, P6 ;  /* 0x0000000015157211 */ /* 0x000fe400030f0eff */
[----:B------:R-:W-:-:S02]  /*63c0*/  IADD3 R22, P6, R23, R2, RZ ;  /* 0x0000000217167210 */ /* 0x000fc40007fde0ff */
[C---:B------:R-:W-:Y:S02]  /*63d0*/  PRMT R33, R17.reuse, 0x7770, RZ ;  /* 0x0000777011217816 */ /* 0x040fe400000000ff */
[----:B------:R-:W-:Y:S02]  /*63e0*/  PRMT R31, R17, 0x7771, RZ ;  /* 0x00007771111f7816 */ /* 0x000fe400000000ff */
[----:B------:R-:W-:Y:S01]  /*63f0*/  PRMT R35, R18, 0x7771, RZ ;  /* 0x0000777112237816 */ /* 0x000fe200000000ff */
[----:B------:R-:W-:Y:S01]  /*6400*/  STSM.16.M88.4 [R25], R72 ;  /* 0x0000004819007844 */ /* 0x000fe20000000200 */
[----:B------:R-:W-:Y:S06]  /*6410*/  BAR.SYNC.DEFER_BLOCKING 0x0 ;  /* 0x0000000000007b1d */ /* 0x000fec0000010000 */
[----:B------:R-:W1:Y:S02]  /*6420*/  LDS.128 R8, [R3] ;  /* 0x0000000003087984 */ /* 0x000e640000000c00 */
[----:B------:R-:W-:Y:S06]  /*6430*/  BAR.SYNC.DEFER_BLOCKING 0x0 ;  /* 0x0000000000007b1d */ /* 0x000fec0000010000 */
[----:B------:R2:W-:Y:S02]  /*6440*/  STSM.16.M88.4 [R25], R80 ;  /* 0x0000005019007844 */ /* 0x0005e40000000200 */
[----:B------:R-:W-:Y:S01]  /*6450*/  BAR.SYNC.DEFER_BLOCKING 0x0 ;  /* 0x0000000000007b1d */ /* 0x000fe20000010000 */
[C---:B--2---:R-:W-:Y:S01]  /*6460*/  VIADD R25, R23.reuse, UR6 ;  /* 0x0000000617197c36 */ /* 0x044fe20008000000 */
[----:B------:R-:W-:-:S04]  /*6470*/  LEA.HI.X.SX32 R23, R23, R0, 0x1, P6 ;  /* 0x0000000017177211 */ /* 0x000fc800030f0eff */
[----:B------:R2:W-:Y:S01]  /*6480*/  @P3 STG.E.U8 desc[UR14][R6.64], R27 ;  /* 0x0000001b06003986 */ /* 0x0005e2000c10110e */
[----:B------:R-:W-:Y:S01]  /*6490*/  ISETP.LT.AND P3, PT, R4, UR7, !P0 ;  /* 0x0000000704007c0c */ /* 0x000fe2000c761270 */
[C---:B------:R-:W-:Y:S02]  /*64a0*/  VIADD R4, R5.reuse, 0x6 ;  /* 0x0000000605047836 */ /* 0x040fe40000000000 */
[----:B------:R3:W-:Y:S03]  /*64b0*/  @P2 STG.E.U8 desc[UR14][R20.64], R29 ;  /* 0x0000001d14002986 */ /* 0x0007e6000c10110e */
[----:B------:R-:W-:Y:S01]  /*64c0*/  ISETP.LT.AND P2, PT, R4, UR7, !P0 ;  /* 0x0000000704007c0c */ /* 0x000fe2000c741270 */
[----:B------:R4:W-:Y:S01]  /*64d0*/  @P1 STG.E.U8 desc[UR14][R22.64], R33 ;  /* 0x0000002116001986 */ /* 0x0009e2000c10110e */
[----:B------:R-:W-:Y:S01]  /*64e0*/  VIADD R4, R5, 0x7 ;  /* 0x0000000705047836 */ /* 0x000fe20000000000 */
[C---:B--2---:R-:W-:Y:S01]  /*64f0*/  IADD3 R6, P6, R25.reuse, R2, RZ ;  /* 0x0000000219067210 */ /* 0x044fe20007fde0ff */
[----:B------:R-:W-:-:S03]  /*6500*/  VIADD R27, R25, UR6 ;  /* 0x00000006191b7c36 */ /* 0x000fc60008000000 */
[----:B------:R-:W-:Y:S01]  /*6510*/  ISETP.LT.AND P1, PT, R4, UR7, !P0 ;  /* 0x0000000704007c0c */ /* 0x000fe2000c721270 */
[----:B------:R-:W-:Y:S01]  /*6520*/  VIADD R4, R5, 0x8 ;  /* 0x0000000805047836 */ /* 0x000fe20000000000 */
[----:B------:R-:W-:Y:S01]  /*6530*/  LEA.HI.X.SX32 R7, R25, R0, 0x1, P6 ;  /* 0x0000000019077211 */ /* 0x000fe200030f0eff */
[C---:B---3--:R-:W-:Y:S01]  /*6540*/  VIADD R29, R27.reuse, UR6 ;  /* 0x000000061b1d7c36 */ /* 0x048fe20008000000 */
[----:B------:R-:W-:Y:S02]  /*6550*/  IADD3 R20, P6, R27, R2, RZ ;  /* 0x000000021b147210 */ /* 0x000fe40007fde0ff */
[----:B----4-:R-:W-:Y:S01]  /*6560*/  PRMT R33, R19, 0x7771, RZ ;  /* 0x0000777113217816 */ /* 0x010fe200000000ff */
[----:B------:R2:W-:Y:S01]  /*6570*/  @P5 STG.E.U8 desc[UR14][R6.64], R31 ;  /* 0x0000001f06005986 */ /* 0x0005e2000c10110e */
[----:B------:R-:W-:Y:S02]  /*6580*/  LEA.HI.X.SX32 R21, R27, R0, 0x1, P6 ;  /* 0x000000001b157211 */ /* 0x000fe400030f0eff */
[----:B------:R-:W-:-:S02]  /*6590*/  IADD3 R24, P6, R29, R2, RZ ;  /* 0x000000021d187210 */ /* 0x000fc40007fde0ff */
[----:B------:R-:W-:Y:S02]  /*65a0*/  PRMT R27, R18, 0x7770, RZ ;  /* 0x00007770121b7816 */ /* 0x000fe400000000ff */
[C---:B------:R-:W-:Y:S01]  /*65b0*/  LEA.HI.X.SX32 R25, R29.reuse, R0, 0x1, P6 ;  /* 0x000000001d197211 */ /* 0x040fe200030f0eff */
[----:B------:R-:W-:Y:S01]  /*65c0*/  VIADD R29, R29, UR6 ;  /* 0x000000061d1d7c36 */ /* 0x000fe20008000000 */
[----:B------:R-:W-:Y:S01]  /*65d0*/  ISETP.LT.AND P5, PT, R4, UR7, !P0 ;  /* 0x0000000704007c0c */ /* 0x000fe2000c7a1270 */
[----:B------:R3:W-:Y:S01]  /*65e0*/  @P4 STG.E.U8 desc[UR14][R20.64], R27 ;  /* 0x0000001b14004986 */ /* 0x0007e2000c10110e */
[----:B------:R-:W-:Y:S01]  /*65f0*/  VIADD R4, R5, 0x9 ;  /* 0x0000000905047836 */ /* 0x000fe20000000000 */
[----:B--2---:R-:W-:Y:S01]  /*6600*/  PRMT R31, R19, 0x7770, RZ ;  /* 0x00007770131f7816 */ /* 0x004fe200000000ff */
[C---:B------:R-:W-:Y:S01]  /*6610*/  VIADD R23, R29.reuse, UR6 ;  /* 0x000000061d177c36 */ /* 0x040fe20008000000 */
[----:B------:R-:W-:Y:S01]  /*6620*/  IADD3 R6, P6, R29, R2, RZ ;  /* 0x000000021d067210 */ /* 0x000fe20007fde0ff */
[----:B------:R2:W-:Y:S01]  /*6630*/  @P3 STG.E.U8 desc[UR14][R24.64], R35 ;  /* 0x0000002318003986 */ /* 0x0005e2000c10110e */
[----:B------:R-:W-:Y:S01]  /*6640*/  ISETP.LT.AND P4, PT, R4, UR7, !P0 ;  /* 0x0000000704007c0c */ /* 0x000fe2000c781270 */
[----:B------:R-:W-:Y:S01]  /*6650*/  VIADD R4, R5, 0xa ;  /* 0x0000000a05047836 */ /* 0x000fe20000000000 */
[----:B------:R-:W-:-:S02]  /*6660*/  LEA.HI.X.SX32 R7, R29, R0, 0x1, P6 ;  /* 0x000000001d077211 */ /* 0x000fc400030f0eff */
[C---:B---3--:R-:W-:Y:S01]  /*6670*/  IADD3 R20, P6, R23.reuse, R2, RZ ;  /* 0x0000000217147210 */ /* 0x048fe20007fde0ff */
[----:B------:R-:W-:Y:S02]  /*6680*/  VIADD R27, R23, UR6 ;  /* 0x00000006171b7c36 */ /* 0x000fe40008000000 */
[----:B------:R3:W-:Y:S01]  /*6690*/  @P2 STG.E.U8 desc[UR14][R6.64], R31 ;  /* 0x0000001f06002986 */ /* 0x0007e2000c10110e */
[----:B------:R-:W-:Y:S01]  /*66a0*/  ISETP.LT.AND P3, PT, R4, UR7, !P0 ;  /* 0x0000000704007c0c */ /* 0x000fe2000c761270 */
[----:B------:R-:W-:Y:S01]  /*66b0*/  VIADD R4, R5, 0xb ;  /* 0x0000000b05047836 */ /* 0x000fe20000000000 */
[----:B------:R-:W-:Y:S01]  /*66c0*/  LEA.HI.X.SX32 R21, R23, R0, 0x1, P6 ;  /* 0x0000000017157211 */ /* 0x000fe200030f0eff */
[C---:B------:R-:W-:Y:S01]  /*66d0*/  VIADD R29, R27.reuse, UR6 ;  /* 0x000000061b1d7c36 */ /* 0x040fe20008000000 */
[C---:B------:R-:W-:Y:S02]  /*66e0*/  IADD3 R22, P6, R27.reuse, R2, RZ ;  /* 0x000000021b167210 */ /* 0x040fe40007fde0ff */
[----:B------:R-:W-:Y:S01]  /*66f0*/  ISETP.LT.AND P2, PT, R4, UR7, !P0 ;  /* 0x0000000704007c0c */ /* 0x000fe2000c741270 */
[----:B------:R4:W-:Y:S01]  /*6700*/  @P1 STG.E.U8 desc[UR14][R20.64], R33 ;  /* 0x0000002114001986 */ /* 0x0009e2000c10110e */
[----:B------:R-:W-:Y:S01]  /*6710*/  LEA.HI.X.SX32 R23, R27, R0, 0x1, P6 ;  /* 0x000000001b177211 */ /* 0x000fe200030f0eff */
[----:B------:R-:W-:Y:S01]  /*6720*/  VIADD R4, R5, 0xc ;  /* 0x0000000c05047836 */ /* 0x000fe20000000000 */
[----:B--2---:R-:W-:-:S02]  /*6730*/  IADD3 R24, P6, R29, R2, RZ ;  /* 0x000000021d187210 */ /* 0x004fc40007fde0ff */
[C---:B------:R-:W-:Y:S02]  /*6740*/  PRMT R27, R16.reuse, 0x7772, RZ ;  /* 0x00007772101b7816 */ /* 0x040fe400000000ff */
[C---:B------:R-:W-:Y:S01]  /*6750*/  LEA.HI.X.SX32 R25, R29.reuse, R0, 0x1, P6 ;  /* 0x000000001d197211 */ /* 0x040fe200030f0eff */
[----:B------:R-:W-:Y:S01]  /*6760*/  VIADD R29, R29, UR6 ;  /* 0x000000061d1d7c36 */ /* 0x000fe20008000000 */
[----:B---3--:R-:W-:Y:S01]  /*6770*/  PRMT R31, R16, 0x7773, RZ ;  /* 0x00007773101f7816 */ /* 0x008fe200000000ff */
[----:B------:R2:W-:Y:S01]  /*6780*/  @P5 STG.E.U8 desc[UR14][R22.64], R27 ;  /* 0x0000001b16005986 */ /* 0x0005e2000c10110e */
[----:B------:R-:W-:Y:S01]  /*6790*/  ISETP.LT.AND P1, PT, R4, UR7, !P0 ;  /* 0x0000000704007c0c */ /* 0x000fe2000c721270 */
[C---:B----4-:R-:W-:Y:S01]  /*67a0*/  VIADD R21, R29.reuse, UR6 ;  /* 0x000000061d157c36 */ /* 0x050fe20008000000 */
[----:B------:R-:W-:Y:S01]  /*67b0*/  IADD3 R6, P6, R29, R2, RZ ;  /* 0x000000021d067210 */ /* 0x000fe20007fde0ff */
[----:B------:R3:W-:Y:S01]  /*67c0*/  @P4 STG.E.U8 desc[UR14][R24.64], R31 ;  /* 0x0000001f18004986 */ /* 0x0007e2000c10110e */
[----:B------:R-:W-:-:S02]  /*67d0*/  VIADD R4, R5, 0xd ;  /* 0x0000000d05047836 */ /* 0x000fc40000000000 */
[----:B------:R-:W-:Y:S02]  /*67e0*/  LEA.HI.X.SX32 R7, R29, R0, 0x1, P6 ;  /* 0x000000001d077211 */ /* 0x000fe400030f0eff */
[----:B------:R-:W-:Y:S02]  /*67f0*/  IADD3 R16, P6, R21, R2, RZ ;  /* 0x0000000215107210 */ /* 0x000fe40007fde0ff */
[----:B------:R-:W-:Y:S01]  /*6800*/  PRMT R29, R17, 0x7772, RZ ;  /* 0x00007772111d7816 */ /* 0x000fe200000000ff */
[----:B--2---:R-:W-:Y:S01]  /*6810*/  VIADD R23, R21, UR6 ;  /* 0x0000000615177c36 */ /* 0x004fe20008000000 */
[----:B------:R-:W-:Y:S02]  /*6820*/  PRMT R27, R17, 0x7773, RZ ;  /* 0x00007773111b7816 */ /* 0x000fe400000000ff */
[----:B------:R-:W-:Y:S01]  /*6830*/  LEA.HI.X.SX32 R17, R21, R0, 0x1, P6 ;  /* 0x0000000015117211 */ /* 0x000fe200030f0eff */
[C---:B---3--:R-:W-:Y:S01]  /*6840*/  VIADD R25, R23.reuse, UR6 ;  /* 0x0000000617197c36 */ /* 0x048fe20008000000 */
[----:B------:R-:W-:Y:S01]  /*6850*/  IADD3 R20, P6, R23, R2, RZ ;  /* 0x0000000217147210 */ /* 0x000fe20007fde0ff */
[----:B------:R2:W-:Y:S01]  /*6860*/  @P3 STG.E.U8 desc[UR14][R6.64], R29 ;  /* 0x0000001d06003986 */ /* 0x0005e2000c10110e */
[----:B------:R-:W-:Y:S01]  /*6870*/  ISETP.LT.AND P5, PT, R4, UR7, !P0 ;  /* 0x0000000704007c0c */ /* 0x000fe2000c7a1270 */
[----:B------:R-:W-:Y:S01]  /*6880*/  VIADD R4, R5, 0xe ;  /* 0x0000000e05047836 */ /* 0x000fe20000000000 */
[----:B------:R-:W-:Y:S01]  /*6890*/  LEA.HI.X.SX32 R21, R23, R0, 0x1, P6 ;  /* 0x0000000017157211 */ /* 0x000fe200030f0eff */
[----:B------:R3:W-:Y:S01]  /*68a0*/  @P2 STG.E.U8 desc[UR14][R16.64], R27 ;  /* 0x0000001b10002986 */ /* 0x0007e2000c10110e */
[----:B------:R-:W-:-:S02]  /*68b0*/  IADD3 R22, P6, R25, R2, RZ ;  /* 0x0000000219167210 */ /* 0x000fc40007fde0ff */
[----:B------:R-:W-:Y:S02]  /*68c0*/  PRMT R31, R18, 0x7772, RZ ;  /* 0x00007772121f7816 */ /* 0x000fe400000000ff */
[C---:B------:R-:W-:Y:S01]  /*68d0*/  LEA.HI.X.SX32 R23, R25.reuse, R0, 0x1, P6 ;  /* 0x0000000019177211 */ /* 0x040fe200030f0eff */
[----:B------:R-:W-:Y:S01]  /*68e0*/  VIADD R25, R25, UR6 ;  /* 0x0000000619197c36 */ /* 0x000fe20008000000 */
[----:B------:R-:W-:Y:S01]  /*68f0*/  ISETP.LT.AND P4, PT, R4, UR7, !P0 ;  /* 0x0000000704007c0c */ /* 0x000fe2000c781270 */
[----:B------:R-:W-:Y:S01]  /*6900*/  VIADD R4, R5, 0xf ;  /* 0x0000000f05047836 */ /* 0x000fe20000000000 */
[----:B--2---:R-:W-:Y:S01]  /*6910*/  PRMT R29, R18, 0x7773, RZ ;  /* 0x00007773121d7816 */ /* 0x004fe200000000ff */
[----:B------:R-:W-:Y:S01]  /*6920*/  @P1 STG.E.U8 desc[UR14][R20.64], R31 ;  /* 0x0000001f14001986 */ /* 0x000fe2000c10110e */
[C---:B------:R-:W-:Y:S01]  /*6930*/  IADD3 R6, P6, R25.reuse, R2, RZ ;  /* 0x0000000219067210 */ /* 0x040fe20007fde0ff */
[----:B---3--:R-:W-:Y:S01]  /*6940*/  VIADD R17, R25, UR6 ;  /* 0x0000000619117c36 */ /* 0x008fe20008000000 */
[----:B------:R-:W-:Y:S01]  /*6950*/  PRMT R27, R19, 0x7773, RZ ;  /* 0x00007773131b7816 */ /* 0x000fe200000000ff */
[----:B------:R2:W-:Y:S01]  /*6960*/  @P5 STG.E.U8 desc[UR14][R22.64], R29 ;  /* 0x0000001d16005986 */ /* 0x0005e2000c10110e */
[----:B------:R-:W-:-:S02]  /*6970*/  LEA.HI.X.SX32 R7, R25, R0, 0x1, P6 ;  /* 0x0000000019077211 */ /* 0x000fc400030f0eff */
[----:B------:R-:W-:Y:S01]  /*6980*/  PRMT R25, R19, 0x7772, RZ ;  /* 0x0000777213197816 */ /* 0x000fe200000000ff */
[C---:B------:R-:W-:Y:S01]  /*6990*/  VIADD R19, R17.reuse, UR6 ;  /* 0x0000000611137c36 */ /* 0x040fe20008000000 */
[----:B------:R-:W-:Y:S02]  /*69a0*/  IADD3 R16, P6, R17, R2, RZ ;  /* 0x0000000211107210 */ /* 0x000fe40007fde0ff */
[----:B------:R-:W-:Y:S01]  /*69b0*/  ISETP.LT.AND P3, PT, R4, UR7, !P0 ;  /* 0x0000000704007c0c */ /* 0x000fe2000c761270 */
[----:B------:R-:W-:Y:S01]  /*69c0*/  VIADD R4, R5, 0x10 ;  /* 0x0000001005047836 */ /* 0x000fe20000000000 */
[----:B------:R-:W-:Y:S01]  /*69d0*/  LEA.HI.X.SX32 R17, R17, R0, 0x1, P6 ;  /* 0x0000000011117211 */ /* 0x000fe200030f0eff */
[----:B------:R3:W-:Y:S01]  /*69e0*/  @P4 STG.E.U8 desc[UR14][R6.64], R25 ;  /* 0x0000001906004986 */ /* 0x0007e2000c10110e */
[C---:B------:R-:W-:Y:S01]  /*69f0*/  IADD3 R18, P6, R19.reuse, R2, RZ ;  /* 0x0000000213127210 */ /* 0x040fe20007fde0ff */
[----:B--2---:R-:W-:Y:S01]  /*6a00*/  VIADD R23, R19, UR6 ;  /* 0x0000000613177c36 */ /* 0x004fe20008000000 */
[----:B------:R-:W-:Y:S01]  /*6a10*/  ISETP.LT.AND P2, PT, R4, UR7, !P0 ;  /* 0x0000000704007c0c */ /* 0x000fe2000c741270 */
[----:B------:R-:W-:Y:S01]  /*6a20*/  VIADD R4, R5, 0x11 ;  /* 0x0000001105047836 */ /* 0x000fe20000000000 */
[----:B------:R-:W-:-:S02]  /*6a30*/  LEA.HI.X.SX32 R19, R19, R0, 0x1, P6 ;  /* 0x0000000013137211 */ /* 0x000fc400030f0eff */
[----:B------:R-:W-:Y:S02]  /*6a40*/  IADD3 R20, P6, R23, R2, RZ ;  /* 0x0000000217147210 */ /* 0x000fe40007fde0ff */
[----:B------:R-:W-:Y:S01]  /*6a50*/  ISETP.LT.AND P1, PT, R4, UR7, !P0 ;  /* 0x0000000704007c0c */ /* 0x000fe2000c721270 */
[----:B------:R-:W-:Y:S01]  /*6a60*/  VIADD R4, R5, 0x12 ;  /* 0x0000001205047836 */ /* 0x000fe20000000000 */
[C---:B------:R-:W-:Y:S01]  /*6a70*/  LEA.HI.X.SX32 R21, R23.reuse, R0, 0x1, P6 ;  /* 0x0000000017157211 */ /* 0x040fe200030f0eff */
[----:B------:R-:W-:Y:S01]  /*6a80*/  VIADD R23, R23, UR6 ;  /* 0x0000000617177c36 */ /* 0x000fe20008000000 */
[----:B------:R2:W-:Y:S01]  /*6a90*/  @P3 STG.E.U8 desc[UR14][R16.64], R27 ;  /* 0x0000001b10003986 */ /* 0x0005e2000c10110e */
[----:B0-----:R-:W-:Y:S02]  /*6aa0*/  PRMT R29, R12, 0x7770, RZ ;  /* 0x000077700c1d7816 */ /* 0x001fe400000000ff */
[----:B------:R-:W-:Y:S01]  /*6ab0*/  ISETP.LT.AND P5, PT, R4, UR7, !P0 ;  /* 0x0000000704007c0c */ /* 0x000fe2000c7a1270 */
[----:B------:R-:W-:Y:S01]  /*6ac0*/  VIADD R4, R5, 0x13 ;  /* 0x0000001305047836 */ /* 0x000fe20000000000 */
[----:B---3--:R-:W-:Y:S01]  /*6ad0*/  IADD3 R6, P6, R23, R2, RZ ;  /* 0x0000000217067210 */ /* 0x008fe20007fde0ff */
[----:B------:R0:W-:Y:S01]  /*6ae0*/  @P2 STG.E.U8 desc[UR14][R18.64], R29 ;  /* 0x0000001d12002986 */ /* 0x0001e2000c10110e */
[----:B------:R-:W-:-:S02]  /*6af0*/  PRMT R31, R12, 0x7771, RZ ;  /* 0x000077710c1f7816 */ /* 0x000fc400000000ff */
[C---:B------:R-:W-:Y:S02]  /*6b00*/  LEA.HI.X.SX32 R7, R23.reuse, R0, 0x1, P6 ;  /* 0x0000000017077211 */ /* 0x040fe400030f0eff */
[----:B------:R-:W-:Y:S01]  /*6b10*/  ISETP.LT.AND P4, PT, R4, UR7, !P0 ;  /* 0x0000000704007c0c */ /* 0x000fe2000c781270 */
[----:B--2---:R-:W-:Y:S01]  /*6b20*/  VIADD R17, R23, UR6 ;  /* 0x0000000617117c36 */ /* 0x004fe20008000000 */
[----:B------:R2:W-:Y:S01]  /*6b30*/  @P1 STG.E.U8 desc[UR14][R20.64], R31 ;  /* 0x0000001f14001986 */ /* 0x0005e2000c10110e */
[----:B------:R-:W-:Y:S01]  /*6b40*/  VIADD R4, R5, 0x14 ;  /* 0x0000001405047836 */ /* 0x000fe20000000000 */
[----:B------:R-:W-:Y:S02]  /*6b50*/  PRMT R25, R13, 0x7770, RZ ;  /* 0x000077700d197816 */ /* 0x000fe400000000ff */
[C---:B------:R-:W-:Y:S01]  /*6b60*/  IADD3 R16, P6, R17.reuse, R2, RZ ;  /* 0x0000000211107210 */ /* 0x040fe20007fde0ff */
[----:B0-----:R-:W-:Y:S01]  /*6b70*/  VIADD R19, R17, UR6 ;  /* 0x0000000611137c36 */ /* 0x001fe20008000000 */
[----:B------:R-:W-:Y:S01]  /*6b80*/  ISETP.LT.AND P3, PT, R4, UR7, !P0 ;  /* 0x0000000704007c0c */ /* 0x000fe2000c761270 */
[----:B------:R-:W-:Y:S01]  /*6b90*/  VIADD R4, R5, 0x15 ;  /* 0x0000001505047836 */ /* 0x000fe20000000000 */
[----:B------:R-:W-:Y:S01]  /*6ba0*/  LEA.HI.X.SX32 R17, R17, R0, 0x1, P6 ;  /* 0x0000000011117211 */ /* 0x000fe200030f0eff */
[C---:B------:R-:W-:Y:S01]  /*6bb0*/  VIADD R23, R19.reuse, UR6 ;  /* 0x0000000613177c36 */ /* 0x040fe20008000000 */
[----:B------:R-:W-:Y:S01]  /*6bc0*/  IADD3 R18, P6, R19, R2, RZ ;  /* 0x0000000213127210 */ /* 0x000fe20007fde0ff */
[----:B------:R0:W-:Y:S01]  /*6bd0*/  @P5 STG.E.U8 desc[UR14][R6.64], R25 ;  /* 0x0000001906005986 */ /* 0x0001e2000c10110e */
[----:B------:R-:W-:-:S02]  /*6be0*/  PRMT R29, R13, 0x7771, RZ ;  /* 0x000077710d1d7816 */ /* 0x000fc400000000ff */
[----:B------:R-:W-:Y:S02]  /*6bf0*/  LEA.HI.X.SX32 R19, R19, R0, 0x1, P6 ;  /* 0x0000000013137211 */ /* 0x000fe400030f0eff */
[----:B--2---:R-:W-:Y:S01]  /*6c00*/  IADD3 R20, P6, R23, R2, RZ ;  /* 0x0000000217147210 */ /* 0x004fe20007fde0ff */
[----:B------:R2:W-:Y:S01]  /*6c10*/  @P4 STG.E.U8 desc[UR14][R16.64], R29 ;  /* 0x0000001d10004986 */ /* 0x0005e2000c10110e */
[----:B------:R-:W-:Y:S01]  /*6c20*/  ISETP.LT.AND P2, PT, R4, UR7, !P0 ;  /* 0x0000000704007c0c */ /* 0x000fe2000c741270 */
[----:B------:R-:W-:Y:S01]  /*6c30*/  VIADD R4, R5, 0x16 ;  /* 0x0000001605047836 */ /* 0x000fe20000000000 */
[C---:B------:R-:W-:Y:S01]  /*6c40*/  LEA.HI.X.SX32 R21, R23.reuse, R0, 0x1, P6 ;  /* 0x0000000017157211 */ /* 0x040fe200030f0eff */
[----:B------:R-:W-:Y:S01]  /*6c50*/  VIADD R23, R23, UR6 ;  /* 0x0000000617177c36 */ /* 0x000fe20008000000 */
[----:B------:R-:W-:Y:S02]  /*6c60*/  PRMT R27, R14, 0x7770, RZ ;  /* 0x000077700e1b7816 */ /* 0x000fe400000000ff */
[----:B------:R-:W-:Y:S01]  /*6c70*/  ISETP.LT.AND P1, PT, R4, UR7, !P0 ;  /* 0x0000000704007c0c */ /* 0x000fe2000c721270 */
[----:B------:R-:W-:Y:S01]  /*6c80*/  VIADD R4, R5, 0x17 ;  /* 0x0000001705047836 */ /* 0x000fe20000000000 */
[C---:B0-----:R-:W-:Y:S01]  /*6c90*/  IADD3 R6, P6, R23.reuse, R2, RZ ;  /* 0x0000000217067210 */ /* 0x041fe20007fde0ff */
[----:B------:R0:W-:Y:S01]  /*6ca0*/  @P3 STG.E.U8 desc[UR14][R18.64], R27 ;  /* 0x0000001b12003986 */ /* 0x0001e2000c10110e */
[----:B------:R-:W-:Y:S01]  /*6cb0*/  PRMT R25, R14, 0x7771, RZ ;  /* 0x000077710e197816 */ /* 0x000fe200000000ff */
[C---:B--2---:R-:W-:Y:S01]  /*6cc0*/  VIADD R17, R23.reuse, UR6 ;  /* 0x0000000617117c36 */ /* 0x044fe20008000000 */
[----:B------:R-:W-:-:S02]  /*6cd0*/  LEA.HI.X.SX32 R7, R23, R0, 0x1, P6 ;  /* 0x0000000017077211 */ /* 0x000fc400030f0eff */
[----:B------:R-:W-:Y:S01]  /*6ce0*/  ISETP.LT.AND P5, PT, R4, UR7, !P0 ;  /* 0x0000000704007c0c */ /* 0x000fe2000c7a1270 */
[----:B------:R-:W-:Y:S01]  /*6cf0*/  VIADD R4, R5, 0x18 ;  /* 0x0000001805047836 */ /* 0x000fe20000000000 */
[----:B------:R-:W-:Y:S01]  /*6d00*/  IADD3 R16, P6, R17, R2, RZ ;  /* 0x0000000211107210 */ /* 0x000fe20007fde0ff */
[----:B------:R2:W-:Y:S01]  /*6d10*/  @P2 STG.E.U8 desc[UR14][R20.64], R25 ;  /* 0x0000001914002986 */ /* 0x0005e2000c10110e */
[----:B------:R-:W-:Y:S02]  /*6d20*/  PRMT R29, R15, 0x7771, RZ ;  /* 0x000077710f1d7816 */ /* 0x000fe400000000ff */
[----:B------:R-:W-:Y:S01]  /*6d30*/  ISETP.LT.AND P4, PT, R4, UR7, !P0 ;  /* 0x0000000704007c0c */ /* 0x000fe2000c781270 */
[C---:B0-----:R-:W-:Y:S01]  /*6d40*/  VIADD R19, R17.reuse, UR6 ;  /* 0x0000000611137c36 */ /* 0x041fe20008000000 */
[----:B------:R-:W-:Y:S01]  /*6d50*/  LEA.HI.X.SX32 R17, R17, R0, 0x1, P6 ;  /* 0x0000000011117211 */ /* 0x000fe200030f0eff */
[----:B------:R-:W-:Y:S01]  /*6d60*/  VIADD R4, R5, 0x19 ;  /* 0x0000001905047836 */ /* 0x000fe20000000000 */
[----:B------:R-:W-:Y:S01]  /*6d70*/  PRMT R27, R15, 0x7770, RZ ;  /* 0x000077700f1b7816 */ /* 0x000fe200000000ff */
[C---:B------:R-:W-:Y:S01]  /*6d80*/  VIADD R23, R19.reuse, UR6 ;  /* 0x0000000613177c36 */ /* 0x040fe20008000000 */
[----:B------:R-:W-:-:S02]  /*6d90*/  IADD3 R18, P6, R19, R2, RZ ;  /* 0x0000000213127210 */ /* 0x000fc40007fde0ff */
[----:B------:R-:W-:Y:S01]  /*6da0*/  ISETP.LT.AND P3, PT, R4, UR7, !P0 ;  /* 0x0000000704007c0c */ /* 0x000fe2000c761270 */
[----:B------:R0:W-:Y:S01]  /*6db0*/  @P1 STG.E.U8 desc[UR14][R6.64], R27 ;  /* 0x0000001b06001986 */ /* 0x0001e2000c10110e */
[----:B------:R-:W-:Y:S01]  /*6dc0*/  LEA.HI.X.SX32 R19, R19, R0, 0x1, P6 ;  /* 0x0000000013137211 */ /* 0x000fe200030f0eff */
[----:B------:R-:W-:Y:S01]  /*6dd0*/  VIADD R4, R5, 0x1a ;  /* 0x0000001a05047836 */ /* 0x000fe20000000000 */
[C---:B--2---:R-:W-:Y:S01]  /*6de0*/  IADD3 R20, P6, R23.reuse, R2, RZ ;  /* 0x0000000217147210 */ /* 0x044fe20007fde0ff */
[----:B------:R2:W-:Y:S01]  /*6df0*/  @P5 STG.E.U8 desc[UR14][R16.64], R29 ;  /* 0x0000001d10005986 */ /* 0x0005e2000c10110e */
[----:B------:R-:W-:Y:S02]  /*6e00*/  PRMT R25, R12, 0x7772, RZ ;  /* 0x000077720c197816 */ /* 0x000fe400000000ff */
[C---:B------:R-:W-:Y:S01]  /*6e10*/  LEA.HI.X.SX32 R21, R23.reuse, R0, 0x1, P6 ;  /* 0x0000000017157211 */ /* 0x040fe200030f0eff */
[----:B------:R-:W-:Y:S01]  /*6e20*/  VIADD R23, R23, UR6 ;  /* 0x0000000617177c36 */ /* 0x000fe20008000000 */
[----:B------:R-:W-:Y:S01]  /*6e30*/  ISETP.LT.AND P2, PT, R4, UR7, !P0 ;  /* 0x0000000704007c0c */ /* 0x000fe2000c741270 */
[----:B------:R3:W-:Y:S01]  /*6e40*/  @P4 STG.E.U8 desc[UR14][R18.64], R25 ;  /* 0x0000001912004986 */ /* 0x0007e2000c10110e */
[----:B------:R-:W-:Y:S01]  /*6e50*/  VIADD R4, R5, 0x1b ;  /* 0x0000001b05047836 */ /* 0x000fe20000000000 */
[----:B0-----:R-:W-:-:S02]  /*6e60*/  PRMT R27, R12, 0x7773, RZ ;  /* 0x000077730c1b7816 */ /* 0x001fc400000000ff */
[C---:B------:R-:W-:Y:S01]  /*6e70*/  IADD3 R6, P6, R23.reuse, R2, RZ ;  /* 0x0000000217067210 */ /* 0x040fe20007fde0ff */
[C---:B--2---:R-:W-:Y:S02]  /*6e80*/  VIADD R17, R23.reuse, UR6 ;  /* 0x0000000617117c36 */ /* 0x044fe40008000000 */
[----:B------:R0:W-:Y:S01]  /*6e90*/  @P3 STG.E.U8 desc[UR14][R20.64], R27 ;  /* 0x0000001b14003986 */ /* 0x0001e2000c10110e */
[----:B------:R-:W-:Y:S02]  /*6ea0*/  LEA.HI.X.SX32 R7, R23, R0, 0x1, P6 ;  /* 0x0000000017077211 */ /* 0x000fe400030f0eff */
[----:B------:R-:W-:Y:S02]  /*6eb0*/  PRMT R23, R13, 0x7773, RZ ;  /* 0x000077730d177816 */ /* 0x000fe400000000ff */
[C---:B------:R-:W-:Y:S01]  /*6ec0*/  IADD3 R12, P6, R17.reuse, R2, RZ ;  /* 0x00000002110c7210 */ /* 0x040fe20007fde0ff */
[----:B---3--:R-:W-:Y:S01]  /*6ed0*/  VIADD R19, R17, UR6 ;  /* 0x0000000611137c36 */ /* 0x008fe20008000000 */
[----:B------:R-:W-:-:S02]  /*6ee0*/  PRMT R25, R13, 0x7772, RZ ;  /* 0x000077720d197816 */ /* 0x000fc400000000ff */
[----:B------:R-:W-:Y:S02]  /*6ef0*/  LEA.HI.X.SX32 R13, R17, R0, 0x1, P6 ;  /* 0x00000000110d7211 */ /* 0x000fe400030f0eff */
[----:B------:R-:W-:Y:S01]  /*6f00*/  ISETP.LT.AND P1, PT, R4, UR7, !P0 ;  /* 0x0000000704007c0c */ /* 0x000fe2000c721270 */
[C---:B0-----:R-:W-:Y:S01]  /*6f10*/  VIADD R21, R19.reuse, UR6 ;  /* 0x0000000613157c36 */ /* 0x041fe20008000000 */
[----:B------:R-:W-:Y:S01]  /*6f20*/  IADD3 R16, P6, R19, R2, RZ ;  /* 0x0000000213107210 */ /* 0x000fe20007fde0ff */
[----:B------:R-:W-:Y:S01]  /*6f30*/  VIADD R4, R5, 0x1c ;  /* 0x0000001c05047836 */ /* 0x000fe20000000000 */
[----:B------:R0:W-:Y:S01]  /*6f40*/  @P2 STG.E.U8 desc[UR14][R6.64], R25 ;  /* 0x0000001906002986 */ /* 0x0001e2000c10110e */
[----:B------:R-:W-:Y:S02]  /*6f50*/  PRMT R27, R14, 0x7772, RZ ;  /* 0x000077720e1b7816 */ /* 0x000fe400000000ff */
[----:B------:R-:W-:Y:S02]  /*6f60*/  LEA.HI.X.SX32 R17, R19, R0, 0x1, P6 ;  /* 0x0000000013117211 */ /* 0x000fe400030f0eff */
[----:B------:R-:W-:-:S02]  /*6f70*/  IADD3 R18, P6, R21, R2, RZ ;  /* 0x0000000215127210 */ /* 0x000fc40007fde0ff */
        /* <DEDUP_REMOVED lines=8> */
[----:B------:R-:W-:Y:S02]  /*7000*/  IADD3 R6, P6, R21, R2, RZ ;  /* 0x0000000215067210 */ /* 0x000fe40007fde0ff */
[----:B-1----:R-:W-:-:S02]  /*7010*/  PRMT R29, R9, 0x7773, RZ ;  /* 0x00007773091d7816 */ /* 0x002fc400000000ff */
[----:B------:R-:W-:Y:S01]  /*7020*/  ISETP.LT.AND P3, PT, R4, UR7, !P0 ;  /* 0x0000000704007c0c */ /* 0x000fe2000c761270 */
[----:B------:R0:W-:Y:S01]  /*7030*/  @P5 STG.E.U8 desc[UR14][R16.64], R27 ;  /* 0x0000001b10005986 */ /* 0x0001e2000c10110e */
[C---:B------:R-:W-:Y:S01]  /*7040*/  LEA.HI.X.SX32 R7, R21.reuse, R0, 0x1, P6 ;  /* 0x0000000015077211 */ /* 0x040fe200030f0eff */
[----:B--2---:R-:W-:Y:S01]  /*7050*/  VIADD R13, R21, UR6 ;  /* 0x00000006150d7c36 */ /* 0x004fe20008000000 */
[----:B------:R-:W-:Y:S01]  /*7060*/  PRMT R23, R15, 0x7773, RZ ;  /* 0x000077730f177816 */ /* 0x000fe200000000ff */
[----:B------:R-:W-:Y:S01]  /*7070*/  VIADD R4, R5, 0x1f ;  /* 0x0000001f05047836 */ /* 0x000fe20000000000 */
[----:B------:R-:W-:Y:S01]  /*7080*/  PRMT R21, R15, 0x7772, RZ ;  /* 0x000077720f157816 */ /* 0x000fe200000000ff */
[----:B------:R1:W-:Y:S01]  /*7090*/  @P4 STG.E.U8 desc[UR14][R18.64], R25 ;  /* 0x0000001912004986 */ /* 0x0003e2000c10110e */
[----:B------:R-:W-:Y:S02]  /*70a0*/  IADD3 R12, P6, R13, R2, RZ ;  /* 0x000000020d0c7210 */ /* 0x000fe40007fde0ff */
[----:B------:R-:W-:Y:S01]  /*70b0*/  ISETP.LT.AND P2, PT, R4, UR7, !P0 ;  /* 0x0000000704007c0c */ /* 0x000fe2000c741270 */
[----:B------:R-:W-:-:S02]  /*70c0*/  VIADD R4, R5, 0x20 ;  /* 0x0000002005047836 */ /* 0x000fc40000000000 */
[C---:B0-----:R-:W-:Y:S01]  /*70d0*/  VIADD R17, R13.reuse, UR6 ;  /* 0x000000060d117c36 */ /* 0x041fe20008000000 */
[----:B------:R-:W-:Y:S01]  /*70e0*/  LEA.HI.X.SX32 R13, R13, R0, 0x1, P6 ;  /* 0x000000000d0d7211 */ /* 0x000fe200030f0eff */
[----:B------:R0:W-:Y:S01]  /*70f0*/  @P3 STG.E.U8 desc[UR14][R6.64], R21 ;  /* 0x0000001506003986 */ /* 0x0001e2000c10110e */
[----:B------:R-:W-:Y:S01]  /*7100*/  ISETP.LT.AND P1, PT, R4, UR7, !P0 ;  /* 0x0000000704007c0c */ /* 0x000fe2000c721270 */
[----:B------:R-:W-:Y:S01]  /*7110*/  VIADD R4, R5, 0x21 ;  /* 0x0000002105047836 */ /* 0x000fe20000000000 */
[C---:B------:R-:W-:Y:S02]  /*7120*/  IADD3 R14, P6, R17.reuse, R2, RZ ;  /* 0x00000002110e7210 */ /* 0x040fe40007fde0ff */
[----:B------:R-:W-:Y:S02]  /*7130*/  PRMT R27, R8, 0x7770, RZ ;  /* 0x00007770081b7816 */ /* 0x000fe400000000ff */
[C---:B------:R-:W-:Y:S01]  /*7140*/  LEA.HI.X.SX32 R15, R17.reuse, R0, 0x1, P6 ;  /* 0x00000000110f7211 */ /* 0x040fe200030f0eff */
[----:B------:R-:W-:Y:S01]  /*7150*/  VIADD R17, R17, UR6 ;  /* 0x0000000611117c36 */ /* 0x000fe20008000000 */
[----:B------:R-:W-:Y:S01]  /*7160*/  ISETP.LT.AND P5, PT, R4, UR7, !P0 ;  /* 0x0000000704007c0c */ /* 0x000fe2000c7a1270 */
[----:B------:R2:W-:Y:S01]  /*7170*/  @P2 STG.E.U8 desc[UR14][R12.64], R23 ;  /* 0x000000170c002986 */ /* 0x0005e2000c10110e */
[----:B------:R-:W-:Y:S01]  /*7180*/  VIADD R4, R5, 0x22 ;  /* 0x0000002205047836 */ /* 0x000fe20000000000 */
[----:B-1----:R-:W-:Y:S01]  /*7190*/  PRMT R25, R9, 0x7770, RZ ;  /* 0x0000777009197816 */ /* 0x002fe200000000ff */
[C---:B------:R-:W-:Y:S01]  /*71a0*/  VIADD R19, R17.reuse, UR6 ;  /* 0x0000000611137c36 */ /* 0x040fe20008000000 */
[----:B0-----:R-:W-:Y:S01]  /*71b0*/  IADD3 R6, P6, R17, R2, RZ ;  /* 0x0000000211067210 */ /* 0x001fe20007fde0ff */
[----:B------:R0:W-:Y:S01]  /*71c0*/  @P1 STG.E.U8 desc[UR14][R14.64], R27 ;  /* 0x0000001b0e001986 */ /* 0x0001e2000c10110e */
[----:B------:R-:W-:Y:S01]  /*71d0*/  ISETP.LT.AND P4, PT, R4, UR7, !P0 ;  /* 0x0000000704007c0c */ /* 0x000fe2000c781270 */
[----:B------:R-:W-:Y:S01]  /*71e0*/  VIADD R4, R5, 0x23 ;  /* 0x0000002305047836 */ /* 0x000fe20000000000 */
[----:B------:R-:W-:Y:S01]  /*71f0*/  LEA.HI.X.SX32 R7, R17, R0, 0x1, P6 ;  /* 0x0000000011077211 */ /* 0x000fe200030f0eff */
[----:B------:R-:W-:Y:S01]  /*7200*/  VIADD R17, R19, UR6 ;  /* 0x0000000613117c36 */ /* 0x000fe20008000000 */
[----:B------:R-:W-:-:S02]  /*7210*/  PRMT R21, R9, 0x7771, RZ ;  /* 0x0000777109157816 */ /* 0x000fc400000000ff */
[----:B--2---:R-:W-:Y:S02]  /*7220*/  IADD3 R12, P6, R19, R2, RZ ;  /* 0x00000002130c7210 */ /* 0x004fe40007fde0ff */
[----:B------:R-:W-:Y:S01]  /*7230*/  ISETP.LT.AND P3, PT, R4, UR7, !P0 ;  /* 0x0000000704007c0c */ /* 0x000fe2000c761270 */
[----:B------:R-:W-:Y:S01]  /*7240*/  VIADD R4, R5, 0x24 ;  /* 0x0000002405047836 */ /* 0x000fe20000000000 */
[----:B------:R-:W-:Y:S01]  /*7250*/  LEA.HI.X.SX32 R13, R19, R0, 0x1, P6 ;  /* 0x00000000130d7211 */ /* 0x000fe200030f0eff */
[C---:B------:R-:W-:Y:S01]  /*7260*/  VIADD R19, R17.reuse, UR6 ;  /* 0x0000000611137c36 */ /* 0x040fe20008000000 */
[C---:B0-----:R-:W-:Y:S02]  /*7270*/  IADD3 R14, P6, R17.reuse, R2, RZ ;  /* 0x00000002110e7210 */ /* 0x041fe40007fde0ff */
[----:B------:R-:W-:Y:S02]  /*7280*/  PRMT R23, R8, 0x7771, RZ ;  /* 0x0000777108177816 */ /* 0x000fe400000000ff */
[----:B------:R-:W-:-:S02]  /*7290*/  LEA.HI.X.SX32 R15, R17, R0, 0x1, P6 ;  /* 0x00000000110f7211 */ /* 0x000fc400030f0eff */
[----:B------:R-:W-:Y:S01]  /*72a0*/  IADD3 R16, P6, R19, R2, RZ ;  /* 0x0000000213107210 */ /* 0x000fe20007fde0ff */
[----:B------:R0:W-:Y:S01]  /*72b0*/  @P5 STG.E.U8 desc[UR14][R6.64], R23 ;  /* 0x0000001706005986 */ /* 0x0001e2000c10110e */
[----:B------:R-:W-:Y:S01]  /*72c0*/  ISETP.LT.AND P2, PT, R4, UR7, !P0 ;  /* 0x0000000704007c0c */ /* 0x000fe2000c741270 */
[----:B------:R-:W-:Y:S01]  /*72d0*/  VIADD R4, R5, 0x25 ;  /* 0x0000002505047836 */ /* 0x000fe20000000000 */
[C---:B------:R-:W-:Y:S01]  /*72e0*/  LEA.HI.X.SX32 R17, R19.reuse, R0, 0x1, P6 ;  /* 0x0000000013117211 */ /* 0x040fe200030f0eff */
[----:B------:R-:W-:Y:S01]  /*72f0*/  VIADD R19, R19, UR6 ;  /* 0x0000000613137c36 */ /* 0x000fe20008000000 */
[----:B------:R1:W-:Y:S01]  /*7300*/  @P4 STG.E.U8 desc[UR14][R12.64], R25 ;  /* 0x000000190c004986 */ /* 0x0003e2000c10110e */
[----:B------:R-:W-:Y:S02]  /*7310*/  PRMT R27, R10, 0x7772, RZ ;  /* 0x000077720a1b7816 */ /* 0x000fe400000000ff */
[----:B------:R-:W-:Y:S01]  /*7320*/  ISETP.LT.AND P1, PT, R4, UR7, !P0 ;  /* 0x0000000704007c0c */ /* 0x000fe2000c721270 */
[----:B------:R-:W-:Y:S01]  /*7330*/  VIADD R4, R5, 0x26 ;  /* 0x0000002605047836 */ /* 0x000fe20000000000 */
[----:B------:R2:W-:Y:S01]  /*7340*/  @P3 STG.E.U8 desc[UR14][R14.64], R21 ;  /* 0x000000150e003986 */ /* 0x0005e2000c10110e */
[----:B0-----:R-:W-:-:S03]  /*7350*/  IADD3 R6, P6, R19, R2, RZ ;  /* 0x0000000213067210 */ /* 0x001fc60007fde0ff */
[----:B------:R-:W-:Y:S01]  /*7360*/  ISETP.LT.AND P5, PT, R4, UR7, !P0 ;  /* 0x0000000704007c0c */ /* 0x000fe2000c7a1270 */
[----:B------:R-:W-:Y:S01]  /*7370*/  VIADD R4, R5, 0x27 ;  /* 0x0000002705047836 */ /* 0x000fe20000000000 */
[C---:B------:R-:W-:Y:S01]  /*7380*/  LEA.HI.X.SX32 R7, R19.reuse, R0, 0x1, P6 ;  /* 0x0000000013077211 */ /* 0x040fe200030f0eff */
[----:B-1----:R-:W-:Y:S01]  /*7390*/  VIADD R13, R19, UR6 ;  /* 0x00000006130d7c36 */ /* 0x002fe20008000000 */
[----:B------:R-:W-:Y:S02]  /*73a0*/  PRMT R23, R10, 0x7770, RZ ;  /* 0x000077700a177816 */ /* 0x000fe400000000ff */
[----:B------:R-:W-:Y:S01]  /*73b0*/  ISETP.LT.AND P4, PT, R4, UR7, !P0 ;  /* 0x0000000704007c0c */ /* 0x000fe2000c781270 */
[----:B------:R-:W-:Y:S01]  /*73c0*/  VIADD R4, R5, 0x28 ;  /* 0x0000002805047836 */ /* 0x000fe20000000000 */
[C---:B------:R-:W-:Y:S01]  /*73d0*/  IADD3 R12, P6, R13.reuse, R2, RZ ;  /* 0x000000020d0c7210 */ /* 0x040fe20007fde0ff */
[----:B--2---:R-:W-:Y:S01]  /*73e0*/  VIADD R15, R13, UR6 ;  /* 0x000000060d0f7c36 */ /* 0x004fe20008000000 */
[----:B------:R0:W-:Y:S01]  /*73f0*/  @P2 STG.E.U8 desc[UR14][R16.64], R23 ;  /* 0x0000001710002986 */ /* 0x0001e2000c10110e */
[----:B------:R-:W-:-:S02]  /*7400*/  PRMT R21, R10, 0x7771, RZ ;  /* 0x000077710a157816 */ /* 0x000fc400000000ff */
[----:B------:R-:W-:Y:S01]  /*7410*/  LEA.HI.X.SX32 R13, R13, R0, 0x1, P6 ;  /* 0x000000000d0d7211 */ /* 0x000fe200030f0eff */
[C---:B------:R-:W-:Y:S01]  /*7420*/  VIADD R19, R15.reuse, UR6 ;  /* 0x000000060f137c36 */ /* 0x040fe20008000000 */
[----:B------:R-:W-:Y:S01]  /*7430*/  IADD3 R14, P6, R15, R2, RZ ;  /* 0x000000020f0e7210 */ /* 0x000fe20007fde0ff */
[----:B------:R1:W-:Y:S01]  /*7440*/  @P1 STG.E.U8 desc[UR14][R6.64], R21 ;  /* 0x0000001506001986 */ /* 0x0003e2000c10110e */
[----:B------:R-:W-:Y:S02]  /*7450*/  PRMT R25, R11, 0x7770, RZ ;  /* 0x000077700b197816 */ /* 0x000fe400000000ff */
[----:B------:R-:W-:Y:S02]  /*7460*/  LEA.HI.X.SX32 R15, R15, R0, 0x1, P6 ;  /* 0x000000000f0f7211 */ /* 0x000fe400030f0eff */
[----:B------:R-:W-:Y:S01]  /*7470*/  ISETP.LT.AND P3, PT, R4, UR7, !P0 ;  /* 0x0000000704007c0c */ /* 0x000fe2000c761270 */
[----:B------:R2:W-:Y:S01]  /*7480*/  @P5 STG.E.U8 desc[UR14][R12.64], R25 ;  /* 0x000000190c005986 */ /* 0x0005e2000c10110e */
[----:B0-----:R-:W-:Y:S01]  /*7490*/  IADD3 R16, P6, R19, R2, RZ ;  /* 0x0000000213107210 */ /* 0x001fe20007fde0ff */
[----:B------:R-:W-:Y:S01]  /*74a0*/  VIADD R4, R5, 0x29 ;  /* 0x0000002905047836 */ /* 0x000fe20000000000 */
[----:B------:R-:W-:-:S02]  /*74b0*/  PRMT R23, R11, 0x7771, RZ ;  /* 0x000077710b177816 */ /* 0x000fc400000000ff */
[C---:B------:R-:W-:Y:S01]  /*74c0*/  LEA.HI.X.SX32 R17, R19.reuse, R0, 0x1, P6 ;  /* 0x0000000013117211 */ /* 0x040fe200030f0eff */
[----:B------:R-:W-:Y:S01]  /*74d0*/  VIADD R19, R19, UR6 ;  /* 0x0000000613137c36 */ /* 0x000fe20008000000 */
[----:B-1----:R-:W-:Y:S01]  /*74e0*/  PRMT R21, R8, 0x7772, RZ ;  /* 0x0000777208157816 */ /* 0x002fe200000000ff */
[----:B------:R0:W-:Y:S01]  /*74f0*/  @P4 STG.E.U8 desc[UR14][R14.64], R23 ;  /* 0x000000170e004986 */ /* 0x0001e2000c10110e */
[----:B------:R-:W-:Y:S01]  /*7500*/  ISETP.LT.AND P2, PT, R4, UR7, !P0 ;  /* 0x0000000704007c0c */ /* 0x000fe2000c741270 */
[----:B------:R-:W-:Y:S01]  /*7510*/  VIADD R4, R5, 0x2a ;  /* 0x0000002a05047836 */ /* 0x000fe20000000000 */
[C---:B------:R-:W-:Y:S01]  /*7520*/  IADD3 R6, P6, R19.reuse, R2, RZ ;  /* 0x0000000213067210 */ /* 0x040fe20007fde0ff */
[----:B--2---:R-:W-:Y:S01]  /*7530*/  VIADD R13, R19, UR6 ;  /* 0x00000006130d7c36 */ /* 0x004fe20008000000 */
[----:B------:R1:W-:Y:S01]  /*7540*/  @P3 STG.E.U8 desc[UR14][R16.64], R21 ;  /* 0x0000001510003986 */ /* 0x0003e2000c10110e */
[----:B------:R-:W-:Y:S02]  /*7550*/  PRMT R25, R9, 0x7772, RZ ;  /* 0x0000777209197816 */ /* 0x000fe400000000ff */
[----:B------:R-:W-:-:S02]  /*7560*/  LEA.HI.X.SX32 R7, R19, R0, 0x1, P6 ;  /* 0x0000000013077211 */ /* 0x000fc400030f0eff */
[C---:B------:R-:W-:Y:S01]  /*7570*/  IADD3 R18, P6, R13.reuse, R2, RZ ;  /* 0x000000020d127210 */ /* 0x040fe20007fde0ff */
[----:B0-----:R-:W-:Y:S01]  /*7580*/  VIADD R15, R13, UR6 ;  /* 0x000000060d0f7c36 */ /* 0x001fe20008000000 */
[----:B------:R-:W-:Y:S01]  /*7590*/  ISETP.LT.AND P1, PT, R4, UR7, !P0 ;  /* 0x0000000704007c0c */ /* 0x000fe2000c721270 */
[----:B------:R-:W-:Y:S01]  /*75a0*/  VIADD R4, R5, 0x2b ;  /* 0x0000002b05047836 */ /* 0x000fe20000000000 */
[----:B------:R-:W-:Y:S02]  /*75b0*/  LEA.HI.X.SX32 R19, R13, R0, 0x1, P6 ;  /* 0x000000000d137211 */ /* 0x000fe400030f0eff */
[C---:B-1----:R-:W-:Y:S01]  /*75c0*/  IADD3 R16, P6, R15.reuse, R2, RZ ;  /* 0x000000020f107210 */ /* 0x042fe20007fde0ff */
[C---:B------:R-:W-:Y:S01]  /*75d0*/  VIADD R21, R15.reuse, UR6 ;  /* 0x000000060f157c36 */ /* 0x040fe20008000000 */
[----:B------:R-:W-:Y:S02]  /*75e0*/  PRMT R23, R8, 0x7773, RZ ;  /* 0x0000777308177816 */ /* 0x000fe400000000ff */
[----:B------:R-:W-:-:S02]  /*75f0*/  LEA.HI.X.SX32 R17, R15, R0, 0x1, P6 ;  /* 0x000000000f117211 */ /* 0x000fc400030f0eff */
[----:B------:R0:W1:Y:S01]  /*7600*/  LDS.128 R12, [R3] ;  /* 0x00000000030c7984 */ /* 0x0000620000000c00 */
[----:B------:R-:W-:Y:S01]  /*7610*/  ISETP.LT.AND P5, PT, R4, UR7, !P0 ;  /* 0x0000000704007c0c */ /* 0x000fe2000c7a1270 */
[----:B------:R-:W-:Y:S01]  /*7620*/  VIADD R4, R5, 0x2c ;  /* 0x0000002c05047836 */ /* 0x000fe20000000000 */
[----:B------:R-:W-:Y:S01]  /*7630*/  IADD3 R8, P6, R21, R2, RZ ;  /* 0x0000000215087210 */ /* 0x000fe20007fde0ff */
[----:B------:R2:W-:Y:S03]  /*7640*/  @P2 STG.E.U8 desc[UR14][R6.64], R23 ;  /* 0x0000001706002986 */ /* 0x0005e6000c10110e */
[----:B------:R-:W-:Y:S01]  /*7650*/  ISETP.LT.AND P4, PT, R4, UR7, !P0 ;  /* 0x0000000704007c0c */ /* 0x000fe2000c781270 */
[----:B------:R-:W-:Y:S01]  /*7660*/  VIADD R4, R5, 0x2d ;  /* 0x0000002d05047836 */ /* 0x000fe20000000000 */
[----:B------:R-:W-:Y:S01]  /*7670*/  LEA.HI.X.SX32 R9, R21, R0, 0x1, P6 ;  /* 0x0000000015097211 */ /* 0x000fe200030f0eff */
[----:B------:R3:W-:Y:S01]  /*7680*/  @P1 STG.E.U8 desc[UR14][R18.64], R25 ;  /* 0x0000001912001986 */ /* 0x0007e2000c10110e */
[----:B0-----:R-:W-:-:S02]  /*7690*/  VIADD R3, R5, 0x32 ;  /* 0x0000003205037836 */ /* 0x001fc40000000000 */
[----:B------:R-:W-:Y:S01]  /*76a0*/  ISETP.LT.AND P3, PT, R4, UR7, !P0 ;  /* 0x0000000704007c0c */ /* 0x000fe2000c761270 */
[----:B------:R-:W-:Y:S01]  /*76b0*/  VIADD R4, R5, 0x2e ;  /* 0x0000002e05047836 */ /* 0x000fe20000000000 */
[----:B------:R0:W-:Y:S01]  /*76c0*/  @P5 STG.E.U8 desc[UR14][R16.64], R29 ;  /* 0x0000001d10005986 */ /* 0x0001e2000c10110e */
[----:B--2---:R-:W-:Y:S01]  /*76d0*/  VIADD R23, R21, UR6 ;  /* 0x0000000615177c36 */ /* 0x004fe20008000000 */
[----:B------:R-:W-:Y:S02]  /*76e0*/  PRMT R21, R11, 0x7773, RZ ;  /* 0x000077730b157816 */ /* 0x000fe400000000ff */
[----:B------:R-:W-:Y:S01]  /*76f0*/  ISETP.LT.AND P2, PT, R4, UR7, !P0 ;  /* 0x0000000704007c0c */ /* 0x000fe2000c741270 */
[----:B------:R-:W-:Y:S01]  /*7700*/  VIADD R4, R5, 0x2f ;  /* 0x0000002f05047836 */ /* 0x000fe20000000000 */
[----:B------:R-:W-:Y:S01]  /*7710*/  IADD3 R6, P6, R23, R2, RZ ;  /* 0x0000000217067210 */ /* 0x000fe20007fde0ff */
[----:B------:R2:W-:Y:S01]  /*7720*/  @P4 STG.E.U8 desc[UR14][R8.64], R27 ;  /* 0x0000001b08004986 */ /* 0x0005e2000c10110e */
[----:B---3--:R-:W-:-:S02]  /*7730*/  PRMT R25, R10, 0x7773, RZ ;  /* 0x000077730a197816 */ /* 0x008fc400000000ff */
[C---:B------:R-:W-:Y:S01]  /*7740*/  LEA.HI.X.SX32 R7, R23.reuse, R0, 0x1, P6 ;  /* 0x0000000017077211 */ /* 0x040fe200030f0eff */
[----:B------:R-:W-:Y:S01]  /*7750*/  VIADD R23, R23, UR6 ;  /* 0x0000000617177c36 */ /* 0x000fe20008000000 */
[----:B------:R-:W-:Y:S01]  /*7760*/  ISETP.LT.AND P1, PT, R4, UR7, !P0 ;  /* 0x0000000704007c0c */ /* 0x000fe2000c721270 */
[----:B------:R-:W-:Y:S02]  /*7770*/  VIADD R4, R5, 0x30 ;  /* 0x0000003005047836 */ /* 0x000fe40000000000 */
[C---:B------:R-:W-:Y:S01]  /*7780*/  VIADD R19, R23.reuse, UR6 ;  /* 0x0000000617137c36 */ /* 0x040fe20008000000 */
[----:B0-----:R-:W-:Y:S01]  /*7790*/  IADD3 R16, P6, R23, R2, RZ ;  /* 0x0000000217107210 */ /* 0x001fe20007fde0ff */
[----:B------:R0:W-:Y:S01]  /*77a0*/  @P3 STG.E.U8 desc[UR14][R6.64], R25 ;  /* 0x0000001906003986 */ /* 0x0001e2000c10110e */
[----:B------:R-:W-:Y:S01]  /*77b0*/  ISETP.LT.AND P3, PT, R3, UR7, !P0 ;  /* 0x0000000703007c0c */ /* 0x000fe2000c761270 */
[----:B------:R-:W-:Y:S01]  /*77c0*/  VIADD R3, R5, 0x33 ;  /* 0x0000003305037836 */ /* 0x000fe20000000000 */
[----:B------:R-:W-:-:S02]  /*77d0*/  LEA.HI.X.SX32 R17, R23, R0, 0x1, P6 ;  /* 0x0000000017117211 */ /* 0x000fc400030f0eff */
[----:B------:R-:W-:Y:S01]  /*77e0*/  PRMT R23, R11, 0x7772, RZ ;  /* 0x000077720b177816 */ /* 0x000fe200000000ff */
[C---:B------:R-:W-:Y:S01]  /*77f0*/  VIADD R11, R19.reuse, UR6 ;  /* 0x00000006130b7c36 */ /* 0x040fe20008000000 */
[----:B--2---:R-:W-:Y:S02]  /*7800*/  IADD3 R8, P6, R19, R2, RZ ;  /* 0x0000000213087210 */ /* 0x004fe40007fde0ff */
[----:B------:R-:W-:Y:S01]  /*7810*/  ISETP.LT.AND P5, PT, R4, UR7, !P0 ;  /* 0x0000000704007c0c */ /* 0x000fe2000c7a1270 */
[----:B------:R-:W-:Y:S01]  /*7820*/  VIADD R4, R5, 0x31 ;  /* 0x0000003105047836 */ /* 0x000fe20000000000 */
[----:B------:R-:W-:Y:S01]  /*7830*/  LEA.HI.X.SX32 R9, R19, R0, 0x1, P6 ;  /* 0x0000000013097211 */ /* 0x000fe200030f0eff */
[C---:B------:R-:W-:Y:S01]  /*7840*/  VIADD R19, R11.reuse, UR6 ;  /* 0x000000060b137c36 */ /* 0x040fe20008000000 */
[----:B0-----:R-:W-:Y:S01]  /*7850*/  IADD3 R6, P6, R11, R2, RZ ;  /* 0x000000020b067210 */ /* 0x001fe20007fde0ff */
[----:B------:R0:W-:Y:S01]  /*7860*/  @P2 STG.E.U8 desc[UR14][R16.64], R23 ;  /* 0x0000001710002986 */ /* 0x0001e2000c10110e */
[----:B------:R-:W-:Y:S01]  /*7870*/  ISETP.LT.AND P2, PT, R3, UR7, !P0 ;  /* 0x0000000703007c0c */ /* 0x000fe2000c741270 */
[----:B------:R-:W-:Y:S01]  /*7880*/  VIADD R3, R5, 0x34 ;  /* 0x0000003405037836 */ /* 0x000fe20000000000 */
[----:B------:R-:W-:Y:S01]  /*7890*/  LEA.HI.X.SX32 R7, R11, R0, 0x1, P6 ;  /* 0x000000000b077211 */ /* 0x000fe200030f0eff */
[----:B------:R2:W-:Y:S01]  /*78a0*/  @P1 STG.E.U8 desc[UR14][R8.64], R21 ;  /* 0x0000001508001986 */ /* 0x0005e2000c10110e */
[----:B------:R-:W-:-:S02]  /*78b0*/  IADD3 R10, P6, R19, R2, RZ ;  /* 0x00000002130a7210 */ /* 0x000fc40007fde0ff */
[----:B------:R-:W-:Y:S02]  /*78c0*/  ISETP.LT.AND P4, PT, R4, UR7, !P0 ;  /* 0x0000000704007c0c */ /* 0x000fe4000c781270 */
[C---:B-1----:R-:W-:Y:S02]  /*78d0*/  PRMT R25, R12.reuse, 0x7770, RZ ;  /* 0x000077700c197816 */ /* 0x042fe400000000ff */
        /* <DEDUP_REMOVED lines=8> */
[C---:B--2---:R-:W-:Y:S01]  /*7960*/  IADD3 R8, P6, R19.reuse, R2, RZ ;  /* 0x0000000213087210 */ /* 0x044fe20007fde0ff */
[----:B------:R-:W-:Y:S01]  /*7970*/  VIADD R17, R19, UR6 ;  /* 0x0000000613117c36 */ /* 0x000fe20008000000 */
[----:B------:R0:W-:Y:S01]  /*7980*/  @P4 STG.E.U8 desc[UR14][R10.64], R23 ;  /* 0x000000170a004986 */ /* 0x0001e2000c10110e */
[----:B------:R-:W-:-:S02]  /*7990*/  PRMT R27, R13, 0x7770, RZ ;  /* 0x000077700d1b7816 */ /* 0x000fc400000000ff */
[----:B------:R-:W-:Y:S01]  /*79a0*/  LEA.HI.X.SX32 R9, R19, R0, 0x1, P6 ;  /* 0x0000000013097211 */ /* 0x000fe200030f0eff */
[----:B------:R-:W-:Y:S01]  /*79b0*/  VIADD R19, R17, UR6 ;  /* 0x0000000611137c36 */ /* 0x000fe20008000000 */
[----:B------:R-:W-:Y:S01]  /*79c0*/  ISETP.LT.AND P4, PT, R3, UR7, !P0 ;  /* 0x0000000703007c0c */ /* 0x000fe2000c781270 */
[----:B------:R-:W-:Y:S01]  /*79d0*/  VIADD R3, R5, 0x37 ;  /* 0x0000003705037836 */ /* 0x000fe20000000000 */
[----:B-1----:R-:W-:Y:S01]  /*79e0*/  IADD3 R6, P6, R17, R2, RZ ;  /* 0x0000000211067210 */ /* 0x002fe20007fde0ff */
[----:B------:R-:W-:Y:S01]  /*79f0*/  @P3 STG.E.U8 desc[UR14][R8.64], R27 ;  /* 0x0000001b08003986 */ /* 0x000fe2000c10110e */
[----:B------:R-:W-:Y:S01]  /*7a00*/  VIADD R21, R19, UR6 ;  /* 0x0000000613157c36 */ /* 0x000fe20008000000 */
[----:B------:R-:W-:Y:S02]  /*7a10*/  PRMT R25, R13, 0x7771, RZ ;  /* 0x000077710d197816 */ /* 0x000fe400000000ff */
[----:B------:R-:W-:Y:S02]  /*7a20*/  LEA.HI.X.SX32 R7, R17, R0, 0x1, P6 ;  /* 0x0000000011077211 */ /* 0x000fe400030f0eff */
[----:B0-----:R-:W-:-:S02]  /*7a30*/  IADD3 R10, P6, R19, R2, RZ ;  /* 0x00000002130a7210 */ /* 0x001fc40007fde0ff */
[----:B------:R-:W-:Y:S01]  /*7a40*/  ISETP.LT.AND P3, PT, R3, UR7, !P0 ;  /* 0x0000000703007c0c */ /* 0x000fe2000c761270 */
[----:B------:R-:W-:Y:S01]  /*7a50*/  VIADD R3, R5, 0x38 ;  /* 0x0000003805037836 */ /* 0x000fe20000000000 */
[----:B------:R-:W-:Y:S01]  /*7a60*/  LEA.HI.X.SX32 R11, R19, R0, 0x1, P6 ;  /* 0x00000000130b7211 */ /* 0x000fe200030f0eff */
[----:B------:R0:W-:Y:S01]  /*7a70*/  @P2 STG.E.U8 desc[UR14][R6.64], R25 ;  /* 0x0000001906002986 */ /* 0x0001e2000c10110e */
[----:B------:R-:W-:Y:S02]  /*7a80*/  IADD3 R16, P6, R21, R2, RZ ;  /* 0x0000000215107210 */ /* 0x000fe40007fde0ff */
[C---:B------:R-:W-:Y:S02]  /*7a90*/  PRMT R23, R14.reuse, 0x7770, RZ ;  /* 0x000077700e177816 */ /* 0x040fe400000000ff */
[----:B------:R-:W-:Y:S01]  /*7aa0*/  ISETP.LT.AND P2, PT, R3, UR7, !P0 ;  /* 0x0000000703007c0c */ /* 0x000fe2000c741270 */
[----:B------:R-:W-:Y:S01]  /*7ab0*/  VIADD R3, R5, 0x39 ;  /* 0x0000003905037836 */ /* 0x000fe20000000000 */
[C---:B------:R-:W-:Y:S01]  /*7ac0*/  LEA.HI.X.SX32 R17, R21.reuse, R0, 0x1, P6 ;  /* 0x0000000015117211 */ /* 0x040fe200030f0eff */
[----:B------:R-:W-:Y:S01]  /*7ad0*/  VIADD R21, R21, UR6 ;  /* 0x0000000615157c36 */ /* 0x000fe20008000000 */
[----:B------:R1:W-:Y:S01]  /*7ae0*/  @P1 STG.E.U8 desc[UR14][R10.64], R23 ;  /* 0x000000170a001986 */ /* 0x0003e2000c10110e */
[----:B------:R-:W-:-:S02]  /*7af0*/  PRMT R19, R14, 0x7771, RZ ;  /* 0x000077710e137816 */ /* 0x000fc400000000ff */
[----:B------:R-:W-:Y:S01]  /*7b00*/  ISETP.LT.AND P1, PT, R3, UR7, !P0 ;  /* 0x0000000703007c0c */ /* 0x000fe2000c721270 */
[----:B------:R-:W-:Y:S01]  /*7b10*/  VIADD R3, R5, 0x3a ;  /* 0x0000003a05037836 */ /* 0x000fe20000000000 */
[C---:B0-----:R-:W-:Y:S01]  /*7b20*/  IADD3 R6, P6, R21.reuse, R2, RZ ;  /* 0x0000000215067210 */ /* 0x041fe20007fde0ff */
[----:B------:R-:W-:Y:S01]  /*7b30*/  VIADD R9, R21, UR6 ;  /* 0x0000000615097c36 */ /* 0x000fe20008000000 */
[----:B------:R0:W-:Y:S01]  /*7b40*/  @P5 STG.E.U8 desc[UR14][R16.64], R19 ;  /* 0x0000001310005986 */ /* 0x0001e2000c10110e */
[----:B------:R-:W-:Y:S02]  /*7b50*/  PRMT R25, R15, 0x7770, RZ ;  /* 0x000077700f197816 */ /* 0x000fe400000000ff */
[----:B------:R-:W-:Y:S01]  /*7b60*/  ISETP.LT.AND P5, PT, R3, UR7, !P0 ;  /* 0x0000000703007c0c */ /* 0x000fe2000c7a1270 */
[----:B------:R-:W-:Y:S01]  /*7b70*/  VIADD R3, R5, 0x3b ;  /* 0x0000003b05037836 */ /* 0x000fe20000000000 */
[----:B------:R-:W-:Y:S01]  /*7b80*/  LEA.HI.X.SX32 R7, R21, R0, 0x1, P6 ;  /* 0x0000000015077211 */ /* 0x000fe200030f0eff */
[C---:B-1----:R-:W-:Y:S01]  /*7b90*/  VIADD R11, R9.reuse, UR6 ;  /* 0x00000006090b7c36 */ /* 0x042fe20008000000 */
[----:B------:R-:W-:-:S02]  /*7ba0*/  IADD3 R8, P6, R9, R2, RZ ;  /* 0x0000000209087210 */ /* 0x000fc40007fde0ff */
[----:B------:R-:W-:Y:S01]  /*7bb0*/  PRMT R23, R15, 0x7771, RZ ;  /* 0x000077710f177816 */ /* 0x000fe200000000ff */
[----:B------:R1:W-:Y:S01]  /*7bc0*/  @P4 STG.E.U8 desc[UR14][R6.64], R25 ;  /* 0x0000001906004986 */ /* 0x0003e2000c10110e */
[----:B------:R-:W-:Y:S01]  /*7bd0*/  LEA.HI.X.SX32 R9, R9, R0, 0x1, P6 ;  /* 0x0000000009097211 */ /* 0x000fe200030f0eff */
[----:B0-----:R-:W-:Y:S01]  /*7be0*/  VIADD R17, R11, UR6 ;  /* 0x000000060b117c36 */ /* 0x001fe20008000000 */
[----:B------:R-:W-:Y:S01]  /*7bf0*/  ISETP.LT.AND P4, PT, R3, UR7, !P0 ;  /* 0x0000000703007c0c */ /* 0x000fe2000c781270 */
[----:B------:R-:W-:Y:S01]  /*7c00*/  VIADD R3, R5, 0x3c ;  /* 0x0000003c05037836 */ /* 0x000fe20000000000 */
[----:B------:R-:W-:Y:S01]  /*7c10*/  IADD3 R10, P6, R11, R2, RZ ;  /* 0x000000020b0a7210 */ /* 0x000fe20007fde0ff */
[----:B------:R0:W-:Y:S01]  /*7c20*/  @P3 STG.E.U8 desc[UR14][R8.64], R23 ;  /* 0x0000001708003986 */ /* 0x0001e2000c10110e */
[----:B------:R-:W-:Y:S01]  /*7c30*/  VIADD R19, R17, UR6 ;  /* 0x0000000611137c36 */ /* 0x000fe20008000000 */
[----:B------:R-:W-:Y:S02]  /*7c40*/  PRMT R21, R12, 0x7772, RZ ;  /* 0x000077720c157816 */ /* 0x000fe400000000ff */
[----:B------:R-:W-:-:S02]  /*7c50*/  LEA.HI.X.SX32 R11, R11, R0, 0x1, P6 ;  /* 0x000000000b0b7211 */ /* 0x000fc400030f0eff */
[----:B------:R-:W-:Y:S01]  /*7c60*/  ISETP.LT.AND P3, PT, R3, UR7, !P0 ;  /* 0x0000000703007c0c */ /* 0x000fe2000c761270 */
[----:B------:R-:W-:Y:S01]  /*7c70*/  VIADD R3, R5, 0x3d ;  /* 0x0000003d05037836 */ /* 0x000fe20000000000 */
[----:B------:R-:W-:Y:S01]  /*7c80*/  IADD3 R16, P6, R17, R2, RZ ;  /* 0x0000000211107210 */ /* 0x000fe20007fde0ff */
[----:B------:R2:W-:Y:S01]  /*7c90*/  @P2 STG.E.U8 desc[UR14][R10.64], R21 ;  /* 0x000000150a002986 */ /* 0x0005e2000c10110e */
[----:B-1----:R-:W-:Y:S01]  /*7ca0*/  PRMT R25, R12, 0x7773, RZ ;  /* 0x000077730c197816 */ /* 0x002fe200000000ff */
[----:B------:R-:W-:Y:S01]  /*7cb0*/  VIADD R12, R5, 0x3e ;  /* 0x0000003e050c7836 */ /* 0x000fe20000000000 */
[----:B------:R-:W-:Y:S01]  /*7cc0*/  LEA.HI.X.SX32 R17, R17, R0, 0x1, P6 ;  /* 0x0000000011117211 */ /* 0x000fe200030f0eff */
[----:B0-----:R-:W-:Y:S01]  /*7cd0*/  VIADD R9, R19, UR6 ;  /* 0x0000000613097c36 */ /* 0x001fe20008000000 */
[----:B------:R-:W-:Y:S02]  /*7ce0*/  ISETP.LT.AND P2, PT, R3, UR7, !P0 ;  /* 0x0000000703007c0c */ /* 0x000fe4000c741270 */
[-C--:B------:R-:W-:Y:S01]  /*7cf0*/  IADD3 R6, P6, R19, R2.reuse, RZ ;  /* 0x0000000213067210 */ /* 0x080fe20007fde0ff */
[C---:B------:R-:W-:Y:S01]  /*7d00*/  VIADD R3, R9.reuse, UR6 ;  /* 0x0000000609037c36 */ /* 0x040fe20008000000 */
[----:B------:R0:W-:Y:S01]  /*7d10*/  @P1 STG.E.U8 desc[UR14][R16.64], R25 ;  /* 0x0000001910001986 */ /* 0x0001e2000c10110e */
[----:B------:R-:W-:-:S02]  /*7d20*/  IADD3 R8, P1, R9, R2, RZ ;  /* 0x0000000209087210 */ /* 0x000fc40007f3e0ff */
[----:B------:R-:W-:Y:S01]  /*7d30*/  LEA.HI.X.SX32 R7, R19, R0, 0x1, P6 ;  /* 0x0000000013077211 */ /* 0x000fe200030f0eff */
[C---:B------:R-:W-:Y:S01]  /*7d40*/  VIADD R19, R3.reuse, UR6 ;  /* 0x0000000603137c36 */ /* 0x040fe20008000000 */
[----:B--2---:R-:W-:Y:S02]  /*7d50*/  IADD3 R10, P6, R3, R2, RZ ;  /* 0x00000002030a7210 */ /* 0x004fe40007fde0ff */
[-C--:B------:R-:W-:Y:S01]  /*7d60*/  LEA.HI.X.SX32 R9, R9, R0.reuse, 0x1, P1 ;  /* 0x0000000009097211 */ /* 0x080fe200008f0eff */
[----:B------:R-:W-:Y:S01]  /*7d70*/  VIADD R21, R19, UR6 ;  /* 0x0000000613157c36 */ /* 0x000fe20008000000 */
[----:B------:R-:W-:Y:S01]  /*7d80*/  LEA.HI.X.SX32 R11, R3, R0, 0x1, P6 ;  /* 0x00000000030b7211 */ /* 0x000fe200030f0eff */
[----:B------:R-:W-:Y:S01]  /*7d90*/  VIADD R3, R5, 0x3f ;  /* 0x0000003f05037836 */ /* 0x000fe20000000000 */
[-C--:B------:R-:W-:Y:S01]  /*7da0*/  IADD3 R4, P6, R19, R2.reuse, RZ ;  /* 0x0000000213047210 */ /* 0x080fe20007fde0ff */
[C---:B------:R-:W-:Y:S01]  /*7db0*/  VIADD R23, R21.reuse, UR6 ;  /* 0x0000000615177c36 */ /* 0x040fe20008000000 */
[----:B0-----:R-:W-:-:S02]  /*7dc0*/  IADD3 R16, P1, R21, R2, RZ ;  /* 0x0000000215107210 */ /* 0x001fc40007f3e0ff */
[-C--:B------:R-:W-:Y:S02]  /*7dd0*/  LEA.HI.X.SX32 R5, R19, R0.reuse, 0x1, P6 ;  /* 0x0000000013057211 */ /* 0x080fe400030f0eff */
[----:B------:R-:W-:Y:S02]  /*7de0*/  LEA.HI.X.SX32 R17, R21, R0, 0x1, P1 ;  /* 0x0000000015117211 */ /* 0x000fe400008f0eff */
[----:B------:R-:W-:Y:S02]  /*7df0*/  IADD3 R2, P6, R23, R2, RZ ;  /* 0x0000000217027210 */ /* 0x000fe40007fde0ff */
[----:B------:R-:W-:Y:S02]  /*7e00*/  ISETP.LT.AND P1, PT, R12, UR7, !P0 ;  /* 0x000000070c007c0c */ /* 0x000fe4000c721270 */
[----:B------:R-:W-:Y:S02]  /*7e10*/  ISETP.LT.AND P0, PT, R3, UR7, !P0 ;  /* 0x0000000703007c0c */ /* 0x000fe4000c701270 */
[----:B------:R-:W-:-:S02]  /*7e20*/  LEA.HI.X.SX32 R3, R23, R0, 0x1, P6 ;  /* 0x0000000017037211 */ /* 0x000fc400030f0eff */
[C---:B------:R-:W-:Y:S02]  /*7e30*/  PRMT R25, R13.reuse, 0x7772, RZ ;  /* 0x000077720d197816 */ /* 0x040fe400000000ff */
[----:B------:R-:W-:Y:S02]  /*7e40*/  PRMT R23, R13, 0x7773, RZ ;  /* 0x000077730d177816 */ /* 0x000fe400000000ff */
[C---:B------:R-:W-:Y:S01]  /*7e50*/  PRMT R21, R14.reuse, 0x7772, RZ ;  /* 0x000077720e157816 */ /* 0x040fe200000000ff */
[----:B------:R0:W-:Y:S01]  /*7e60*/  @P5 STG.E.U8 desc[UR14][R6.64], R25 ;  /* 0x0000001906005986 */ /* 0x0001e2000c10110e */
[----:B------:R-:W-:Y:S02]  /*7e70*/  PRMT R19, R14, 0x7773, RZ ;  /* 0x000077730e137816 */ /* 0x000fe400000000ff */
[C---:B------:R-:W-:Y:S01]  /*7e80*/  PRMT R13, R15.reuse, 0x7773, RZ ;  /* 0x000077730f0d7816 */ /* 0x040fe200000000ff */
[----:B------:R0:W-:Y:S01]  /*7e90*/  @P4 STG.E.U8 desc[UR14][R8.64], R23 ;  /* 0x0000001708004986 */ /* 0x0001e2000c10110e */
[----:B------:R-:W-:-:S03]  /*7ea0*/  PRMT R15, R15, 0x7772, RZ ;  /* 0x000077720f0f7816 */ /* 0x000fc600000000ff */
[----:B------:R0:W-:Y:S04]  /*7eb0*/  @P3 STG.E.U8 desc[UR14][R10.64], R21 ;  /* 0x000000150a003986 */ /* 0x0001e8000c10110e */
[----:B------:R0:W-:Y:S04]  /*7ec0*/  @P2 STG.E.U8 desc[UR14][R4.64], R19 ;  /* 0x0000001304002986 */ /* 0x0001e8000c10110e */
[----:B------:R0:W-:Y:S01]  /*7ed0*/  @P1 STG.E.U8 desc[UR14][R16.64], R15 ;  /* 0x0000000f10001986 */ /* 0x0001e2000c10110e */
[----:B------:R-:W-:Y:S05]  /*7ee0*/  @!P0 EXIT ;  /* 0x000000000000894d */ /* 0x000fea0003800000 */
[----:B------:R-:W-:Y:S01]  /*7ef0*/  STG.E.U8 desc[UR14][R2.64], R13 ;  /* 0x0000000d02007986 */ /* 0x000fe2000c10110e */
[----:B------:R-:W-:Y:S05]  /*7f00*/  EXIT ;  /* 0x000000000000794d */ /* 0x000fea0003800000 */
.L_x_3:
[----:B------:R-:W-:-:S00]  /*7f10*/  BRA `(.L_x_3) ;  /* 0xfffffffc00fc7947 */ /* 0x000fc0000383ffff */
[----:B------:R-:W-:-:S00]  /*7f20*/  NOP ;  /* 0x0000000000007918 */ /* 0x000fc00000000000 */
        /* <DEDUP_REMOVED lines=13> */
.L_x_4:


//--------------------- .nv.shared.matmul_kernel  --------------------------
	.section	.nv.shared.matmul_kernel,"aw",@nobits
	.sectionflags	@""
	.align	16
	.zero		1024


//--------------------- .nv.shared.reserved.0     --------------------------
	.section	.nv.shared.reserved.0,"aw",@nobits
	.weak		__nv_reservedSMEM_offset_0_alias
	.size		__nv_reservedSMEM_offset_0_alias, 0, 0
	.other		__nv_reservedSMEM_offset_0_alias,@"STO_CUDA_RESERVED_SHARED STV_DEFAULT"
__nv_reservedSMEM_offset_0_alias:
	.zero		0


//--------------------- .nv.constant0.matmul_kernel --------------------------
	.section	.nv.constant0.matmul_kernel,"a",@progbits
	.sectionflags	@""
	.align	4
.nv.constant0.matmul_kernel:
	.zero		608


//--------------------- SYMBOLS --------------------------

	.type		.nv.reservedSmem.offset0,@object
	.size		.nv.reservedSmem.offset0,0x4
